	.target	sm_100a

	.elftype	@"ET_EXEC"


//--------------------- .note.nv.tkinfo           --------------------------
	.section	.note.nv.tkinfo,"",@"SHT_NOTE"
	.sectionflags	@"SHF_NOTE_NV_TKINFO"
	.tkinfo
        /*0018*/ 	.word	0x00000002
        /*0030*/ 	.string	""
        /*0030*/ 	.string	"ptxas"
        /*0030*/ 	.string	"Cuda compilation tools, release 13.0, V13.0.88"
        /*0030*/ 	.string	"Build cuda_13.0.r13.0/compiler.36424714_0"
        /*0030*/ 	.string	"-arch sm_100a -m 64 "



//--------------------- .note.nv.cuinfo           --------------------------
	.section	.note.nv.cuinfo,"",@"SHT_NOTE"
	.sectionflags	@"SHF_NOTE_NV_CUINFO"
        /*0018*/ 	.short	0x0002
        /*001a*/ 	.short	0x0064
        /*001c*/ 	.short	0x0082
	.zero		2


//--------------------- .nv.info                  --------------------------
	.section	.nv.info,"",@"SHT_CUDA_INFO"
	.align	4


	//----- nvinfo : EIATTR_REGCOUNT
	.align		4
        /*0000*/ 	.byte	0x04, 0x2f
        /*0002*/ 	.short	(.L_19 - .L_18)
	.align		4
.L_18:
        /*0004*/ 	.word	index@(_ZN7cutlass13device_kernelINS_4gemm6kernel13GemmUniversalIN4cute5tupleIJiiiiEEENS1_10collective13CollectiveMmaINS1_35MainloopSm100TmaUmmaWarpSpecializedILi9ELi2ELi4ENS5_IJNS4_1CILi1EEENSA_ILi2EEESB_EEEEENS5_IJNSA_ILi64EEENSA_ILi256EEENSA_ILi32EEEEEENS_10bfloat16_tENS5_IJlSB_lEEESJ_SK_NS4_8TiledMMAINS4_8MMA_AtomIJNS4_20SM100_MMA_F16BF16_SSISJ_SJ_fLi64ELi256ELNS4_4UMMA5MajorE0ELSP_0ELNSO_7ScaleInE0ELSQ_0EEEEEENS4_6LayoutINS5_IJSB_SB_SB_EEENS5_IJNSA_ILi0EEESV_SV_EEEEENS5_IJNS4_10UnderscoreESY_SY_EEEEENS4_23SM90_TMA_LOAD_MULTICASTENS4_14ComposedLayoutINS4_7SwizzleILi2ELi4ELi3EEENS4_18smem_ptr_flag_bitsILi16EEENST_INS5_IJNSA_ILi8EEESH_EEENS5_IJSH_SB_EEEEEEEvNS4_8identityENS4_13SM90_TMA_LOADES1B_vS1C_EENS_8epilogue10collective18CollectiveEpilogueINS1F_23Sm100TmaWarpSpecializedILi4ELi2ELi32ELb1ELb0EEEJSI_NS5_IJNST_ISF_SB_EES1K_EEESJ_SK_SJ_SK_NS1F_6fusion15FusionCallbacksIS1J_NS1M_17LinearCombinationISJ_fSJ_fLNS_15FloatRoundStyleE2EEESI_S1L_JEEENS4_5SM1004TMEM4LOAD26SM100_TMEM_LOAD_16dp256b8xES1D_NS12_INS13_ILi3ELi4ELi3EEES16_NST_INS5_IJS17_SF_EEENS5_IJSF_SB_EEEEEEENS4_17SM75_U32x4_LDSM_NENS4_14SM90_TMA_STOREES20_NS4_17SM90_U32x4_STSM_NENS4_39AutoVectorizingCopyWithAssumedAlignmentILi128EEEEEEvvEEEEvNT_6ParamsE)
        /*0008*/ 	.word	0x0000007a


	//----- nvinfo : EIATTR_FRAME_SIZE
	.align		4
.L_19:
        /*000c*/ 	.byte	0x04, 0x11
        /*000e*/ 	.short	(.L_21 - .L_20)
	.align		4
.L_20:
        /*0010*/ 	.word	index@($__internal_2_$__cuda_sm10x_tcgen05_guardrail_trap_unallocated_columns_being_dealloced)
        /*0014*/ 	.word	0x00000000


	//----- nvinfo : EIATTR_FRAME_SIZE
	.align		4
.L_21:
        /*0018*/ 	.byte	0x04, 0x11
        /*001a*/ 	.short	(.L_23 - .L_22)
	.align		4
.L_22:
        /*001c*/ 	.word	index@($__internal_1_$__cuda_sm10x_tcgen05_guardrail_trap_phase_invalid_during_alloc)
        /*0020*/ 	.word	0x00000000


	//----- nvinfo : EIATTR_FRAME_SIZE
	.align		4
.L_23:
        /*0024*/ 	.byte	0x04, 0x11
        /*0026*/ 	.short	(.L_25 - .L_24)
	.align		4
.L_24:
        /*0028*/ 	.word	index@($__internal_0_$__cuda_sm10x_tcgen05_guardrail_trap_col_being_dealloced_not_returned_by_alloc)
        /*002c*/ 	.word	0x00000000


	//----- nvinfo : EIATTR_FRAME_SIZE
	.align		4
.L_25:
        /*0030*/ 	.byte	0x04, 0x11
        /*0032*/ 	.short	(.L_27 - .L_26)
	.align		4
.L_26:
        /*0034*/ 	.word	index@(_ZN7cutlass13device_kernelINS_4gemm6kernel13GemmUniversalIN4cute5tupleIJiiiiEEENS1_10collective13CollectiveMmaINS1_35MainloopSm100TmaUmmaWarpSpecializedILi9ELi2ELi4ENS5_IJNS4_1CILi1EEENSA_ILi2EEESB_EEEEENS5_IJNSA_ILi64EEENSA_ILi256EEENSA_ILi32EEEEEENS_10bfloat16_tENS5_IJlSB_lEEESJ_SK_NS4_8TiledMMAINS4_8MMA_AtomIJNS4_20SM100_MMA_F16BF16_SSISJ_SJ_fLi64ELi256ELNS4_4UMMA5MajorE0ELSP_0ELNSO_7ScaleInE0ELSQ_0EEEEEENS4_6LayoutINS5_IJSB_SB_SB_EEENS5_IJNSA_ILi0EEESV_SV_EEEEENS5_IJNS4_10UnderscoreESY_SY_EEEEENS4_23SM90_TMA_LOAD_MULTICASTENS4_14ComposedLayoutINS4_7SwizzleILi2ELi4ELi3EEENS4_18smem_ptr_flag_bitsILi16EEENST_INS5_IJNSA_ILi8EEESH_EEENS5_IJSH_SB_EEEEEEEvNS4_8identityENS4_13SM90_TMA_LOADES1B_vS1C_EENS_8epilogue10collective18CollectiveEpilogueINS1F_23Sm100TmaWarpSpecializedILi4ELi2ELi32ELb1ELb0EEEJSI_NS5_IJNST_ISF_SB_EES1K_EEESJ_SK_SJ_SK_NS1F_6fusion15FusionCallbacksIS1J_NS1M_17LinearCombinationISJ_fSJ_fLNS_15FloatRoundStyleE2EEESI_S1L_JEEENS4_5SM1004TMEM4LOAD26SM100_TMEM_LOAD_16dp256b8xES1D_NS12_INS13_ILi3ELi4ELi3EEES16_NST_INS5_IJS17_SF_EEENS5_IJSF_SB_EEEEEEENS4_17SM75_U32x4_LDSM_NENS4_14SM90_TMA_STOREES20_NS4_17SM90_U32x4_STSM_NENS4_39AutoVectorizingCopyWithAssumedAlignmentILi128EEEEEEvvEEEEvNT_6ParamsE)
        /*0038*/ 	.word	0x00000000


	//----- nvinfo : EIATTR_MIN_STACK_SIZE
	.align		4
.L_27:
        /*003c*/ 	.byte	0x04, 0x12
        /*003e*/ 	.short	(.L_29 - .L_28)
	.align		4
.L_28:
        /*0040*/ 	.word	index@(_ZN7cutlass13device_kernelINS_4gemm6kernel13GemmUniversalIN4cute5tupleIJiiiiEEENS1_10collective13CollectiveMmaINS1_35MainloopSm100TmaUmmaWarpSpecializedILi9ELi2ELi4ENS5_IJNS4_1CILi1EEENSA_ILi2EEESB_EEEEENS5_IJNSA_ILi64EEENSA_ILi256EEENSA_ILi32EEEEEENS_10bfloat16_tENS5_IJlSB_lEEESJ_SK_NS4_8TiledMMAINS4_8MMA_AtomIJNS4_20SM100_MMA_F16BF16_SSISJ_SJ_fLi64ELi256ELNS4_4UMMA5MajorE0ELSP_0ELNSO_7ScaleInE0ELSQ_0EEEEEENS4_6LayoutINS5_IJSB_SB_SB_EEENS5_IJNSA_ILi0EEESV_SV_EEEEENS5_IJNS4_10UnderscoreESY_SY_EEEEENS4_23SM90_TMA_LOAD_MULTICASTENS4_14ComposedLayoutINS4_7SwizzleILi2ELi4ELi3EEENS4_18smem_ptr_flag_bitsILi16EEENST_INS5_IJNSA_ILi8EEESH_EEENS5_IJSH_SB_EEEEEEEvNS4_8identityENS4_13SM90_TMA_LOADES1B_vS1C_EENS_8epilogue10collective18CollectiveEpilogueINS1F_23Sm100TmaWarpSpecializedILi4ELi2ELi32ELb1ELb0EEEJSI_NS5_IJNST_ISF_SB_EES1K_EEESJ_SK_SJ_SK_NS1F_6fusion15FusionCallbacksIS1J_NS1M_17LinearCombinationISJ_fSJ_fLNS_15FloatRoundStyleE2EEESI_S1L_JEEENS4_5SM1004TMEM4LOAD26SM100_TMEM_LOAD_16dp256b8xES1D_NS12_INS13_ILi3ELi4ELi3EEES16_NST_INS5_IJS17_SF_EEENS5_IJSF_SB_EEEEEEENS4_17SM75_U32x4_LDSM_NENS4_14SM90_TMA_STOREES20_NS4_17SM90_U32x4_STSM_NENS4_39AutoVectorizingCopyWithAssumedAlignmentILi128EEEEEEvvEEEEvNT_6ParamsE)
        /*0044*/ 	.word	0x00000000
.L_29:


//--------------------- .nv.compat                --------------------------
	.section	.nv.compat,"",@"SHT_CUDA_COMPAT_INFO"
	.align	4
        /*0000*/ 	.byte	0x02, 0x09, 0x01, 0x00, 0x02, 0x02, 0x02, 0x00, 0x02, 0x05, 0x05, 0x00, 0x03, 0x07, 0x01, 0x01
        /*0010*/ 	.byte	0x02, 0x03, 0x01, 0x00, 0x02, 0x06, 0x01, 0x00, 0x04, 0x0b, 0x08, 0x00, 0x09, 0x00, 0x00, 0x00
        /*0020*/ 	.byte	0x00, 0x00, 0x00, 0x00


//--------------------- .nv.info._ZN7cutlass13device_kernelINS_4gemm6kernel13GemmUniversalIN4cute5tupleIJiiiiEEENS1_10collective13CollectiveMmaINS1_35MainloopSm100TmaUmmaWarpSpecializedILi9ELi2ELi4ENS5_IJNS4_1CILi1EEENSA_ILi2EEESB_EEEEENS5_IJNSA_ILi64EEENSA_ILi256EEENSA_ILi32EEEEEENS_10bfloat16_tENS5_IJlSB_lEEESJ_SK_NS4_8TiledMMAINS4_8MMA_AtomIJNS4_20SM100_MMA_F16BF16_SSISJ_SJ_fLi64ELi256ELNS4_4UMMA5MajorE0ELSP_0ELNSO_7ScaleInE0ELSQ_0EEEEEENS4_6LayoutINS5_IJSB_SB_SB_EEENS5_IJNSA_ILi0EEESV_SV_EEEEENS5_IJNS4_10UnderscoreESY_SY_EEEEENS4_23SM90_TMA_LOAD_MULTICASTENS4_14ComposedLayoutINS4_7SwizzleILi2ELi4ELi3EEENS4_18smem_ptr_flag_bitsILi16EEENST_INS5_IJNSA_ILi8EEESH_EEENS5_IJSH_SB_EEEEEEEvNS4_8identityENS4_13SM90_TMA_LOADES1B_vS1C_EENS_8epilogue10collective18CollectiveEpilogueINS1F_23Sm100TmaWarpSpecializedILi4ELi2ELi32ELb1ELb0EEEJSI_NS5_IJNST_ISF_SB_EES1K_EEESJ_SK_SJ_SK_NS1F_6fusion15FusionCallbacksIS1J_NS1M_17LinearCombinationISJ_fSJ_fLNS_15FloatRoundStyleE2EEESI_S1L_JEEENS4_5SM1004TMEM4LOAD26SM100_TMEM_LOAD_16dp256b8xES1D_NS12_INS13_ILi3ELi4ELi3EEES16_NST_INS5_IJS17_SF_EEENS5_IJSF_SB_EEEEEEENS4_17SM75_U32x4_LDSM_NENS4_14SM90_TMA_STOREES20_NS4_17SM90_U32x4_STSM_NENS4_39AutoVectorizingCopyWithAssumedAlignmentILi128EEEEEEvvEEEEvNT_6ParamsE --------------------------
	.section	.nv.info._ZN7cutlass13device_kernelINS_4gemm6kernel13GemmUniversalIN4cute5tupleIJiiiiEEENS1_10collective13CollectiveMmaINS1_35MainloopSm100TmaUmmaWarpSpecializedILi9ELi2ELi4ENS5_IJNS4_1CILi1EEENSA_ILi2EEESB_EEEEENS5_IJNSA_ILi64EEENSA_ILi256EEENSA_ILi32EEEEEENS_10bfloat16_tENS5_IJlSB_lEEESJ_SK_NS4_8TiledMMAINS4_8MMA_AtomIJNS4_20SM100_MMA_F16BF16_SSISJ_SJ_fLi64ELi256ELNS4_4UMMA5MajorE0ELSP_0ELNSO_7ScaleInE0ELSQ_0EEEEEENS4_6LayoutINS5_IJSB_SB_SB_EEENS5_IJNSA_ILi0EEESV_SV_EEEEENS5_IJNS4_10UnderscoreESY_SY_EEEEENS4_23SM90_TMA_LOAD_MULTICASTENS4_14ComposedLayoutINS4_7SwizzleILi2ELi4ELi3EEENS4_18smem_ptr_flag_bitsILi16EEENST_INS5_IJNSA_ILi8EEESH_EEENS5_IJSH_SB_EEEEEEEvNS4_8identityENS4_13SM90_TMA_LOADES1B_vS1C_EENS_8epilogue10collective18CollectiveEpilogueINS1F_23Sm100TmaWarpSpecializedILi4ELi2ELi32ELb1ELb0EEEJSI_NS5_IJNST_ISF_SB_EES1K_EEESJ_SK_SJ_SK_NS1F_6fusion15FusionCallbacksIS1J_NS1M_17LinearCombinationISJ_fSJ_fLNS_15FloatRoundStyleE2EEESI_S1L_JEEENS4_5SM1004TMEM4LOAD26SM100_TMEM_LOAD_16dp256b8xES1D_NS12_INS13_ILi3ELi4ELi3EEES16_NST_INS5_IJS17_SF_EEENS5_IJSF_SB_EEEEEEENS4_17SM75_U32x4_LDSM_NENS4_14SM90_TMA_STOREES20_NS4_17SM90_U32x4_STSM_NENS4_39AutoVectorizingCopyWithAssumedAlignmentILi128EEEEEEvvEEEEvNT_6ParamsE,"",@"SHT_CUDA_INFO"
	.sectionflags	@""
	.align	4


	//----- nvinfo : EIATTR_CUDA_API_VERSION
	.align		4
        /*0000*/ 	.byte	0x04, 0x37
        /*0002*/ 	.short	(.L_31 - .L_30)
.L_30:
        /*0004*/ 	.word	0x00000082


	//----- nvinfo : EIATTR_KPARAM_INFO
	.align		4
.L_31:
        /*0008*/ 	.byte	0x04, 0x17
        /*000a*/ 	.short	(.L_33 - .L_32)
.L_32:
        /*000c*/ 	.word	0x00000000
        /*0010*/ 	.short	0x0000
        /*0012*/ 	.short	0x0000
        /*0014*/ 	.byte	0x00, 0xf0, 0x01, 0x20


	//----- nvinfo : EIATTR_AT_ENTRY_FRAGMENTS
	.align		4
.L_33:
        /*0018*/ 	.byte	0x04, 0x4f
        /*001a*/ 	.short	(.L_35 - .L_34)


	//   ....[0]....
.L_34:
        /*001c*/ 	.word	0x00000006


	//----- nvinfo : EIATTR_RESERVED_SMEM_USED
	.align		4
.L_35:
        /*0020*/ 	.byte	0x01, 0x41
	.zero		2


	//----- nvinfo : EIATTR_SPARSE_MMA_MASK
	.align		4
        /*0024*/ 	.byte	0x03, 0x50
        /*0026*/ 	.short	0x0000


	//----- nvinfo : EIATTR_TCGEN05_1CTA_USED
	.align		4
        /*0028*/ 	.byte	0x01, 0x51
	.zero		2


	//----- nvinfo : EIATTR_MAXREG_COUNT
	.align		4
        /*002c*/ 	.byte	0x03, 0x1b
        /*002e*/ 	.short	0x00ff


	//----- nvinfo : EIATTR_NUM_BARRIERS
	.align		4
        /*0030*/ 	.byte	0x02, 0x4c
        /*0032*/ 	.byte	0x07
	.zero		1


	//----- nvinfo : EIATTR_EXTERNS
	.align		4
        /*0034*/ 	.byte	0x04, 0x0f
        /*0036*/ 	.short	(.L_37 - .L_36)


	//   ....[0]....
	.align		4
.L_36:
        /*0038*/ 	.word	index@(__assertfail)


	//----- nvinfo : EIATTR_MERCURY_ISA_VERSION
	.align		4
.L_37:
        /*003c*/ 	.byte	0x03, 0x5f
        /*003e*/ 	.short	0x0101


	//----- nvinfo : EIATTR_INT_WARP_WIDE_INSTR_OFFSETS
	.align		4
        /*0040*/ 	.byte	0x04, 0x31
        /*0042*/ 	.short	(.L_39 - .L_38)


	//   ....[0]....
.L_38:
        /*0044*/ 	.word	0x00004000


	//   ....[1]....
        /*0048*/ 	.word	0x00004020


	//   ....[2]....
        /*004c*/ 	.word	0x00004050


	//   ....[3]....
        /*0050*/ 	.word	0x00004bd0


	//   ....[4]....
        /*0054*/ 	.word	0x00004c40


	//   ....[5]....
        /*0058*/ 	.word	0x00004d10


	//   ....[6]....
        /*005c*/ 	.word	0x00004d90


	//   ....[7]....
        /*0060*/ 	.word	0x00004e80


	//   ....[8]....
        /*0064*/ 	.word	0x00004f00


	//   ....[9]....
        /*0068*/ 	.word	0x00004fe0


	//   ....[10]....
        /*006c*/ 	.word	0x00005090


	//----- nvinfo : EIATTR_COOP_GROUP_MASK_REGIDS
	.align		4
.L_39:
        /*0070*/ 	.byte	0x04, 0x29
        /*0072*/ 	.short	(.L_41 - .L_40)


	//   ....[0]....
.L_40:
        /*0074*/ 	.word	0xffffffff


	//   ....[1]....
        /*0078*/ 	.word	0xffffffff


	//   ....[2]....
        /*007c*/ 	.word	0xffffffff


	//   ....[3]....
        /*0080*/ 	.word	0xffffffff


	//   ....[4]....
        /*0084*/ 	.word	0xffffffff


	//   ....[5]....
        /*0088*/ 	.word	0xffffffff


	//   ....[6]....
        /*008c*/ 	.word	0xffffffff


	//   ....[7]....
        /*0090*/ 	.word	0xffffffff


	//   ....[8]....
        /*0094*/ 	.word	0xffffffff


	//   ....[9]....
        /*0098*/ 	.word	0xffffffff


	//   ....[10]....
        /*009c*/ 	.word	0xffffffff


	//   ....[11]....
        /*00a0*/ 	.word	0xffffffff


	//   ....[12]....
        /*00a4*/ 	.word	0xffffffff


	//   ....[13]....
        /*00a8*/ 	.word	0xffffffff


	//----- nvinfo : EIATTR_COOP_GROUP_INSTR_OFFSETS
	.align		4
.L_41:
        /*00ac*/ 	.byte	0x04, 0x28
        /*00ae*/ 	.short	(.L_43 - .L_42)


	//   ....[0]....
.L_42:
        /*00b0*/ 	.word	0x00000080


	//   ....[1]....
        /*00b4*/ 	.word	0x000004f0


	//   ....[2]....
        /*00b8*/ 	.word	0x00000770


	//   ....[3]....
        /*00bc*/ 	.word	0x00000910


	//   ....[4]....
        /*00c0*/ 	.word	0x00000a10


	//   ....[5]....
        /*00c4*/ 	.word	0x00000b80


	//   ....[6]....
        /*00c8*/ 	.word	0x00000d20


	//   ....[7]....
        /*00cc*/ 	.word	0x00000ed0


	//   ....[8]....
        /*00d0*/ 	.word	0x00002110


	//   ....[9]....
        /*00d4*/ 	.word	0x000032d0


	//   ....[10]....
        /*00d8*/ 	.word	0x000034e0


	//   ....[11]....
        /*00dc*/ 	.word	0x00003510


	//   ....[12]....
        /*00e0*/ 	.word	0x00003ee0


	//   ....[13]....
        /*00e4*/ 	.word	0x00004110


	//----- nvinfo : EIATTR_VRC_CTA_INIT_COUNT
	.align		4
.L_43:
        /*00e8*/ 	.byte	0x02, 0x4a
        /*00ea*/ 	.byte	0x80
	.zero		1


	//----- nvinfo : EIATTR_SYSCALL_OFFSETS
	.align		4
        /*00ec*/ 	.byte	0x04, 0x46
        /*00ee*/ 	.short	(.L_45 - .L_44)


	//   ....[0]....
.L_44:
        /*00f0*/ 	.word	0x00005d20


	//   ....[1]....
        /*00f4*/ 	.word	0x00005e10


	//   ....[2]....
        /*00f8*/ 	.word	0x00006680


	//   ....[3]....
        /*00fc*/ 	.word	0x00007340


	//   ....[4]....
        /*0100*/ 	.word	0x00007fb0


	//   ....[5]....
        /*0104*/ 	.word	0x00008c10


	//----- nvinfo : EIATTR_MBARRIER_INSTR_OFFSETS
	.align		4
.L_45:
        /*0108*/ 	.byte	0x04, 0x39
        /*010a*/ 	.short	(.L_47 - .L_46)


	//   ....[0]....
.L_46:
        /*010c*/ 	.word	0x00000630
        /*0110*/ 	.word	0x000000ff
        /*0114*/ 	.word	0x00000000
        /*0118*/ 	.short	0x0100
        /*011a*/ 	.byte	0x04
	.zero		1


	//   ....[1]....
        /*011c*/ 	.word	0x00000640
        /*0120*/ 	.word	0x000000ff
        /*0124*/ 	.word	0x00000048
        /*0128*/ 	.short	0x0100
        /*012a*/ 	.byte	0x04
	.zero		1


	//   ....[2]....
        /*012c*/ 	.word	0x00000650
        /*0130*/ 	.word	0x000000ff
        /*0134*/ 	.word	0x00000008
        /*0138*/ 	.short	0x0100
        /*013a*/ 	.byte	0x04
	.zero		1


	//   ....[3]....
        /*013c*/ 	.word	0x00000660
        /*0140*/ 	.word	0x000000ff
        /*0144*/ 	.word	0x00000050
        /*0148*/ 	.short	0x0100
        /*014a*/ 	.byte	0x04
	.zero		1


	//   ....[4]....
        /*014c*/ 	.word	0x00000670
        /*0150*/ 	.word	0x000000ff
        /*0154*/ 	.word	0x00000010
        /*0158*/ 	.short	0x0100
        /*015a*/ 	.byte	0x04
	.zero		1


	//   ....[5]....
        /*015c*/ 	.word	0x00000680
        /*0160*/ 	.word	0x000000ff
        /*0164*/ 	.word	0x00000058
        /*0168*/ 	.short	0x0100
        /*016a*/ 	.byte	0x04
	.zero		1


	//   ....[6]....
        /*016c*/ 	.word	0x00000690
        /*0170*/ 	.word	0x000000ff
        /*0174*/ 	.word	0x00000018
        /*0178*/ 	.short	0x0100
        /*017a*/ 	.byte	0x04
	.zero		1


	//   ....[7]....
        /*017c*/ 	.word	0x000006a0
        /*0180*/ 	.word	0x000000ff
        /*0184*/ 	.word	0x00000060
        /*0188*/ 	.short	0x0100
        /*018a*/ 	.byte	0x04
	.zero		1


	//   ....[8]....
        /*018c*/ 	.word	0x000006b0
        /*0190*/ 	.word	0x000000ff
        /*0194*/ 	.word	0x00000020
        /*0198*/ 	.short	0x0100
        /*019a*/ 	.byte	0x04
	.zero		1


	//   ....[9]....
        /*019c*/ 	.word	0x000006c0
        /*01a0*/ 	.word	0x000000ff
        /*01a4*/ 	.word	0x00000068
        /*01a8*/ 	.short	0x0100
        /*01aa*/ 	.byte	0x04
	.zero		1


	//   ....[10]....
        /*01ac*/ 	.word	0x000006d0
        /*01b0*/ 	.word	0x000000ff
        /*01b4*/ 	.word	0x00000028
        /*01b8*/ 	.short	0x0100
        /*01ba*/ 	.byte	0x04
	.zero		1


	//   ....[11]....
        /*01bc*/ 	.word	0x000006e0
        /*01c0*/ 	.word	0x000000ff
        /*01c4*/ 	.word	0x00000070
        /*01c8*/ 	.short	0x0100
        /*01ca*/ 	.byte	0x04
	.zero		1


	//   ....[12]....
        /*01cc*/ 	.word	0x000006f0
        /*01d0*/ 	.word	0x000000ff
        /*01d4*/ 	.word	0x00000030
        /*01d8*/ 	.short	0x0100
        /*01da*/ 	.byte	0x04
	.zero		1


	//   ....[13]....
        /*01dc*/ 	.word	0x00000700
        /*01e0*/ 	.word	0x000000ff
        /*01e4*/ 	.word	0x00000078
        /*01e8*/ 	.short	0x0100
        /*01ea*/ 	.byte	0x04
	.zero		1


	//   ....[14]....
        /*01ec*/ 	.word	0x00000710
        /*01f0*/ 	.word	0x000000ff
        /*01f4*/ 	.word	0x00000038
        /*01f8*/ 	.short	0x0100
        /*01fa*/ 	.byte	0x04
	.zero		1


	//   ....[15]....
        /*01fc*/ 	.word	0x00000720
        /*0200*/ 	.word	0x000000ff
        /*0204*/ 	.word	0x00000080
        /*0208*/ 	.short	0x0100
        /*020a*/ 	.byte	0x04
	.zero		1


	//   ....[16]....
        /*020c*/ 	.word	0x00000730
        /*0210*/ 	.word	0x000000ff
        /*0214*/ 	.word	0x00000040
        /*0218*/ 	.short	0x0100
        /*021a*/ 	.byte	0x04
	.zero		1


	//   ....[17]....
        /*021c*/ 	.word	0x00000740
        /*0220*/ 	.word	0x000000ff
        /*0224*/ 	.word	0x00000088
        /*0228*/ 	.short	0x0100
        /*022a*/ 	.byte	0x04
	.zero		1


	//   ....[18]....
        /*022c*/ 	.word	0x00000880
        /*0230*/ 	.word	0x000000ff
        /*0234*/ 	.word	0x00000090
        /*0238*/ 	.short	0x0100
        /*023a*/ 	.byte	0x04
	.zero		1


	//   ....[19]....
        /*023c*/ 	.word	0x00000890
        /*0240*/ 	.word	0x000000ff
        /*0244*/ 	.word	0x000000b0
        /*0248*/ 	.short	0x0100
        /*024a*/ 	.byte	0x04
	.zero		1


	//   ....[20]....
        /*024c*/ 	.word	0x000008a0
        /*0250*/ 	.word	0x000000ff
        /*0254*/ 	.word	0x00000098
        /*0258*/ 	.short	0x0100
        /*025a*/ 	.byte	0x04
	.zero		1


	//   ....[21]....
        /*025c*/ 	.word	0x000008b0
        /*0260*/ 	.word	0x000000ff
        /*0264*/ 	.word	0x000000b8
        /*0268*/ 	.short	0x0100
        /*026a*/ 	.byte	0x04
	.zero		1


	//   ....[22]....
        /*026c*/ 	.word	0x000008c0
        /*0270*/ 	.word	0x000000ff
        /*0274*/ 	.word	0x000000a0
        /*0278*/ 	.short	0x0100
        /*027a*/ 	.byte	0x04
	.zero		1


	//   ....[23]....
        /*027c*/ 	.word	0x000008d0
        /*0280*/ 	.word	0x000000ff
        /*0284*/ 	.word	0x000000c0
        /*0288*/ 	.short	0x0100
        /*028a*/ 	.byte	0x04
	.zero		1


	//   ....[24]....
        /*028c*/ 	.word	0x000008e0
        /*0290*/ 	.word	0x000000ff
        /*0294*/ 	.word	0x000000a8
        /*0298*/ 	.short	0x0100
        /*029a*/ 	.byte	0x04
	.zero		1


	//   ....[25]....
        /*029c*/ 	.word	0x000008f0
        /*02a0*/ 	.word	0x000000ff
        /*02a4*/ 	.word	0x000000c8
        /*02a8*/ 	.short	0x0100
        /*02aa*/ 	.byte	0x04
	.zero		1


	//   ....[26]....
        /*02ac*/ 	.word	0x000009e0
        /*02b0*/ 	.word	0x000000ff
        /*02b4*/ 	.word	0x000000d0
        /*02b8*/ 	.short	0x0100
        /*02ba*/ 	.byte	0x06
	.zero		1


	//   ....[27]....
        /*02bc*/ 	.word	0x000009f0
        /*02c0*/ 	.word	0x000000ff
        /*02c4*/ 	.word	0x000000d8
        /*02c8*/ 	.short	0x0100
        /*02ca*/ 	.byte	0x06
	.zero		1


	//   ....[28]....
        /*02cc*/ 	.word	0x00000b30
        /*02d0*/ 	.word	0x000000ff
        /*02d4*/ 	.word	0x000000e0
        /*02d8*/ 	.short	0x0100
        /*02da*/ 	.byte	0x06
	.zero		1


	//   ....[29]....
        /*02dc*/ 	.word	0x00000b40
        /*02e0*/ 	.word	0x000000ff
        /*02e4*/ 	.word	0x000000f0
        /*02e8*/ 	.short	0x0100
        /*02ea*/ 	.byte	0x06
	.zero		1


	//   ....[30]....
        /*02ec*/ 	.word	0x00000b50
        /*02f0*/ 	.word	0x000000ff
        /*02f4*/ 	.word	0x000000e8
        /*02f8*/ 	.short	0x0100
        /*02fa*/ 	.byte	0x06
	.zero		1


	//   ....[31]....
        /*02fc*/ 	.word	0x00000b60
        /*0300*/ 	.word	0x000000ff
        /*0304*/ 	.word	0x000000f8
        /*0308*/ 	.short	0x0100
        /*030a*/ 	.byte	0x06
	.zero		1


	//   ....[32]....
        /*030c*/ 	.word	0x00000c90
        /*0310*/ 	.word	0x000000ff
        /*0314*/ 	.word	0x00000100
        /*0318*/ 	.short	0x0100
        /*031a*/ 	.byte	0x04
	.zero		1


	//   ....[33]....
        /*031c*/ 	.word	0x00000ca0
        /*0320*/ 	.word	0x000000ff
        /*0324*/ 	.word	0x00000120
        /*0328*/ 	.short	0x0100
        /*032a*/ 	.byte	0x04
	.zero		1


	//   ....[34]....
        /*032c*/ 	.word	0x00000cb0
        /*0330*/ 	.word	0x000000ff
        /*0334*/ 	.word	0x00000108
        /*0338*/ 	.short	0x0100
        /*033a*/ 	.byte	0x04
	.zero		1


	//   ....[35]....
        /*033c*/ 	.word	0x00000cc0
        /*0340*/ 	.word	0x000000ff
        /*0344*/ 	.word	0x00000128
        /*0348*/ 	.short	0x0100
        /*034a*/ 	.byte	0x04
	.zero		1


	//   ....[36]....
        /*034c*/ 	.word	0x00000cd0
        /*0350*/ 	.word	0x000000ff
        /*0354*/ 	.word	0x00000110
        /*0358*/ 	.short	0x0100
        /*035a*/ 	.byte	0x04
	.zero		1


	//   ....[37]....
        /*035c*/ 	.word	0x00000ce0
        /*0360*/ 	.word	0x000000ff
        /*0364*/ 	.word	0x00000130
        /*0368*/ 	.short	0x0100
        /*036a*/ 	.byte	0x04
	.zero		1


	//   ....[38]....
        /*036c*/ 	.word	0x00000cf0
        /*0370*/ 	.word	0x000000ff
        /*0374*/ 	.word	0x00000118
        /*0378*/ 	.short	0x0100
        /*037a*/ 	.byte	0x04
	.zero		1


	//   ....[39]....
        /*037c*/ 	.word	0x00000d00
        /*0380*/ 	.word	0x000000ff
        /*0384*/ 	.word	0x00000138
        /*0388*/ 	.short	0x0100
        /*038a*/ 	.byte	0x04
	.zero		1


	//   ....[40]....
        /*038c*/ 	.word	0x00000df0
        /*0390*/ 	.word	0x000000ff
        /*0394*/ 	.word	0x00000140
        /*0398*/ 	.short	0x0100
        /*039a*/ 	.byte	0x04
	.zero		1


	//   ....[41]....
        /*039c*/ 	.word	0x00000e00
        /*03a0*/ 	.word	0x000000ff
        /*03a4*/ 	.word	0x00000150
        /*03a8*/ 	.short	0x0100
        /*03aa*/ 	.byte	0x04
	.zero		1


	//   ....[42]....
        /*03ac*/ 	.word	0x00000e10
        /*03b0*/ 	.word	0x000000ff
        /*03b4*/ 	.word	0x00000148
        /*03b8*/ 	.short	0x0100
        /*03ba*/ 	.byte	0x04
	.zero		1


	//   ....[43]....
        /*03bc*/ 	.word	0x00000e20
        /*03c0*/ 	.word	0x000000ff
        /*03c4*/ 	.word	0x00000158
        /*03c8*/ 	.short	0x0100
        /*03ca*/ 	.byte	0x04
	.zero		1


	//   ....[44]....
        /*03cc*/ 	.word	0x000019b0
        /*03d0*/ 	.word	0x00000000
        /*03d4*/ 	.word	0x00000150
        /*03d8*/ 	.short	0x010a
        /*03da*/ 	.byte	0xff
	.zero		1


	//   ....[45]....
        /*03dc*/ 	.word	0x000019d0
        /*03e0*/ 	.word	0x00000000
        /*03e4*/ 	.word	0x00000140
        /*03e8*/ 	.short	0x0101
        /*03ea*/ 	.byte	0xff
	.zero		1


	//   ....[46]....
        /*03ec*/ 	.word	0x00001a90
        /*03f0*/ 	.word	0x000000ff
        /*03f4*/ 	.word	0x00000048
        /*03f8*/ 	.short	0x010a
        /*03fa*/ 	.byte	0x04
	.zero		1


	//   ....[47]....
        /*03fc*/ 	.word	0x00001b10
        /*0400*/ 	.word	0x000000ff
        /*0404*/ 	.word	0x00000048
        /*0408*/ 	.short	0x010a
        /*040a*/ 	.byte	0x21
	.zero		1


	//   ....[48]....
        /*040c*/ 	.word	0x00001ca0
        /*0410*/ 	.word	0x000000ff
        /*0414*/ 	.word	0x00000048
        /*0418*/ 	.short	0x010a
        /*041a*/ 	.byte	0x08
	.zero		1


	//   ....[49]....
        /*041c*/ 	.word	0x00001dd0
        /*0420*/ 	.word	0x000000ff
        /*0424*/ 	.word	0x000000d8
        /*0428*/ 	.short	0x0101
        /*042a*/ 	.byte	0x07
	.zero		1


	//   ....[50]....
        /*042c*/ 	.word	0x00001df0
        /*0430*/ 	.word	0x000000ff
        /*0434*/ 	.word	0x00000048
        /*0438*/ 	.short	0x010a
        /*043a*/ 	.byte	0x04
	.zero		1


	//   ....[51]....
        /*043c*/ 	.word	0x00001e70
        /*0440*/ 	.word	0x000000ff
        /*0444*/ 	.word	0x00000048
        /*0448*/ 	.short	0x010a
        /*044a*/ 	.byte	0x11
	.zero		1


	//   ....[52]....
        /*044c*/ 	.word	0x00002000
        /*0450*/ 	.word	0x000000ff
        /*0454*/ 	.word	0x00000048
        /*0458*/ 	.short	0x010a
        /*045a*/ 	.byte	0x06
	.zero		1


	//   ....[53]....
        /*045c*/ 	.word	0x00002140
        /*0460*/ 	.word	0x00000003
        /*0464*/ 	.word	0x000000e0
        /*0468*/ 	.short	0x010a
        /*046a*/ 	.byte	0xff
	.zero		1


	//   ....[54]....
        /*046c*/ 	.word	0x00002290
        /*0470*/ 	.word	0x00000000
        /*0474*/ 	.word	0x00000000
        /*0478*/ 	.short	0x0101
        /*047a*/ 	.byte	0xff
	.zero		1


	//   ....[55]....
        /*047c*/ 	.word	0x00002850
        /*0480*/ 	.word	0x000000ff
        /*0484*/ 	.word	0x00000000
        /*0488*/ 	.short	0x010a
        /*048a*/ 	.byte	0x04
	.zero		1


	//   ....[56]....
        /*048c*/ 	.word	0x000028e0
        /*0490*/ 	.word	0x000000ff
        /*0494*/ 	.word	0x00000000
        /*0498*/ 	.short	0x010a
        /*049a*/ 	.byte	0x05
	.zero		1


	//   ....[57]....
        /*049c*/ 	.word	0x00002970
        /*04a0*/ 	.word	0x000000ff
        /*04a4*/ 	.word	0x00000000
        /*04a8*/ 	.short	0x010a
        /*04aa*/ 	.byte	0x05
	.zero		1


	//   ....[58]....
        /*04ac*/ 	.word	0x00002a00
        /*04b0*/ 	.word	0x000000ff
        /*04b4*/ 	.word	0x00000000
        /*04b8*/ 	.short	0x010a
        /*04ba*/ 	.byte	0x05
	.zero		1


	//   ....[59]....
        /*04bc*/ 	.word	0x00002a90
        /*04c0*/ 	.word	0x000000ff
        /*04c4*/ 	.word	0x00000000
        /*04c8*/ 	.short	0x010a
        /*04ca*/ 	.byte	0x05
	.zero		1


	//   ....[60]....
        /*04cc*/ 	.word	0x00002b20
        /*04d0*/ 	.word	0x000000ff
        /*04d4*/ 	.word	0x00000000
        /*04d8*/ 	.short	0x010a
        /*04da*/ 	.byte	0x05
	.zero		1


	//   ....[61]....
        /*04dc*/ 	.word	0x00002bb0
        /*04e0*/ 	.word	0x000000ff
        /*04e4*/ 	.word	0x00000000
        /*04e8*/ 	.short	0x010a
        /*04ea*/ 	.byte	0x05
	.zero		1


	//   ....[62]....
        /*04ec*/ 	.word	0x00002c40
        /*04f0*/ 	.word	0x000000ff
        /*04f4*/ 	.word	0x00000000
        /*04f8*/ 	.short	0x010a
        /*04fa*/ 	.byte	0x05
	.zero		1


	//   ....[63]....
        /*04fc*/ 	.word	0x00002ce0
        /*0500*/ 	.word	0x00000000
        /*0504*/ 	.word	0x00000000
        /*0508*/ 	.short	0x010a
        /*050a*/ 	.byte	0xff
	.zero		1


	//   ....[64]....
        /*050c*/ 	.word	0x00002e20
        /*0510*/ 	.word	0x00000002
        /*0514*/ 	.word	0x00000140
        /*0518*/ 	.short	0x010a
        /*051a*/ 	.byte	0xff
	.zero		1


	//   ....[65]....
        /*051c*/ 	.word	0x00002e80
        /*0520*/ 	.word	0x00000004
        /*0524*/ 	.word	0x00000000
        /*0528*/ 	.short	0x0101
        /*052a*/ 	.byte	0xff
	.zero		1


	//   ....[66]....
        /*052c*/ 	.word	0x00002ea0
        /*0530*/ 	.word	0x000000ff
        /*0534*/ 	.word	0x000000f0
        /*0538*/ 	.short	0x010a
        /*053a*/ 	.byte	0x04
	.zero		1


	//   ....[67]....
        /*053c*/ 	.word	0x00002fc0
        /*0540*/ 	.word	0x00000002
        /*0544*/ 	.word	0x000000e0
        /*0548*/ 	.short	0x010a
        /*054a*/ 	.byte	0xff
	.zero		1


	//   ....[68]....
        /*054c*/ 	.word	0x000030d0
        /*0550*/ 	.word	0x00000002
        /*0554*/ 	.word	0x00000000
        /*0558*/ 	.short	0x0101
        /*055a*/ 	.byte	0xff
	.zero		1


	//   ....[69]....
        /*055c*/ 	.word	0x00003160
        /*0560*/ 	.word	0x000000ff
        /*0564*/ 	.word	0x000000f0
        /*0568*/ 	.short	0x0106
        /*056a*/ 	.byte	0x04
	.zero		1


	//   ....[70]....
        /*056c*/ 	.word	0x00003180
        /*0570*/ 	.word	0x000000ff
        /*0574*/ 	.word	0x000000f0
        /*0578*/ 	.short	0x010a
        /*057a*/ 	.byte	0x04
	.zero		1


	//   ....[71]....
        /*057c*/ 	.word	0x00003210
        /*0580*/ 	.word	0x000000ff
        /*0584*/ 	.word	0x000000f0
        /*0588*/ 	.short	0x0106
        /*058a*/ 	.byte	0x07
	.zero		1


	//   ....[72]....
        /*058c*/ 	.word	0x00003250
        /*0590*/ 	.word	0x00000000
        /*0594*/ 	.word	0x000000f0
        /*0598*/ 	.short	0x010a
        /*059a*/ 	.byte	0xff
	.zero		1


	//   ....[73]....
        /*059c*/ 	.word	0x00003770
        /*05a0*/ 	.word	0x00000000
        /*05a4*/ 	.word	0x000000e0
        /*05a8*/ 	.short	0x010a
        /*05aa*/ 	.byte	0xff
	.zero		1


	//   ....[74]....
        /*05ac*/ 	.word	0x00003870
        /*05b0*/ 	.word	0x00000003
        /*05b4*/ 	.word	0x00000000
        /*05b8*/ 	.short	0x0101
        /*05ba*/ 	.byte	0xff
	.zero		1


	//   ....[75]....
        /*05bc*/ 	.word	0x00003880
        /*05c0*/ 	.word	0x000000ff
        /*05c4*/ 	.word	0x00000000
        /*05c8*/ 	.short	0x010a
        /*05ca*/ 	.byte	0x04
	.zero		1


	//   ....[76]....
        /*05cc*/ 	.word	0x00003900
        /*05d0*/ 	.word	0x000000ff
        /*05d4*/ 	.word	0x00000120
        /*05d8*/ 	.short	0x010a
        /*05da*/ 	.byte	0x17
	.zero		1


	//   ....[77]....
        /*05dc*/ 	.word	0x000039e0
        /*05e0*/ 	.word	0x000000ff
        /*05e4*/ 	.word	0x00000000
        /*05e8*/ 	.short	0x010a
        /*05ea*/ 	.byte	0x05
	.zero		1


	//   ....[78]....
        /*05ec*/ 	.word	0x00003b20
        /*05f0*/ 	.word	0x000000ff
        /*05f4*/ 	.word	0x00000000
        /*05f8*/ 	.short	0x010a
        /*05fa*/ 	.byte	0x04
	.zero		1


	//   ....[79]....
        /*05fc*/ 	.word	0x00003d10
        /*0600*/ 	.word	0x000000ff
        /*0604*/ 	.word	0x00000000
        /*0608*/ 	.short	0x010a
        /*060a*/ 	.byte	0x04
	.zero		1


	//   ....[80]....
        /*060c*/ 	.word	0x00003da0
        /*0610*/ 	.word	0x000000ff
        /*0614*/ 	.word	0x00000000
        /*0618*/ 	.short	0x010a
        /*061a*/ 	.byte	0x05
	.zero		1


	//   ....[81]....
        /*061c*/ 	.word	0x00003e30
        /*0620*/ 	.word	0x000000ff
        /*0624*/ 	.word	0x00000000
        /*0628*/ 	.short	0x010a
        /*062a*/ 	.byte	0x05
	.zero		1


	//   ....[82]....
        /*062c*/ 	.word	0x00003ec0
        /*0630*/ 	.word	0x000000ff
        /*0634*/ 	.word	0x00000000
        /*0638*/ 	.short	0x010a
        /*063a*/ 	.byte	0x04
	.zero		1


	//   ....[83]....
        /*063c*/ 	.word	0x000043d0
        /*0640*/ 	.word	0x0000000c
        /*0644*/ 	.word	0x000000e0
        /*0648*/ 	.short	0x010a
        /*064a*/ 	.byte	0xff
	.zero		1


	//   ....[84]....
        /*064c*/ 	.word	0x00004540
        /*0650*/ 	.word	0x00000000
        /*0654*/ 	.word	0x00000000
        /*0658*/ 	.short	0x0101
        /*065a*/ 	.byte	0xff
	.zero		1


	//   ....[85]....
        /*065c*/ 	.word	0x000049d0
        /*0660*/ 	.word	0x000000ff
        /*0664*/ 	.word	0x000000d8
        /*0668*/ 	.short	0x010a
        /*066a*/ 	.byte	0x15
	.zero		1


	//   ....[86]....
        /*066c*/ 	.word	0x00004b50
        /*0670*/ 	.word	0x000000ff
        /*0674*/ 	.word	0x000000b0
        /*0678*/ 	.short	0x010a
        /*067a*/ 	.byte	0x15
	.zero		1


	//   ....[87]....
        /*067c*/ 	.word	0x00004cc0
        /*0680*/ 	.word	0x000000ff
        /*0684*/ 	.word	0x00000090
        /*0688*/ 	.short	0x010b
        /*068a*/ 	.byte	0x15
	.zero		1


	//   ....[88]....
        /*068c*/ 	.word	0x00004cd0
        /*0690*/ 	.word	0x000000ff
        /*0694*/ 	.word	0x00000000
        /*0698*/ 	.short	0x0101
        /*069a*/ 	.byte	0x28
	.zero		1


	//   ....[89]....
        /*069c*/ 	.word	0x00004ce0
        /*06a0*/ 	.word	0x000000ff
        /*06a4*/ 	.word	0x000000b8
        /*06a8*/ 	.short	0x010a
        /*06aa*/ 	.byte	0x15
	.zero		1


	//   ....[90]....
        /*06ac*/ 	.word	0x00004e30
        /*06b0*/ 	.word	0x000000ff
        /*06b4*/ 	.word	0x00000098
        /*06b8*/ 	.short	0x010b
        /*06ba*/ 	.byte	0x15
	.zero		1


	//   ....[91]....
        /*06bc*/ 	.word	0x00004e40
        /*06c0*/ 	.word	0x000000ff
        /*06c4*/ 	.word	0x00000000
        /*06c8*/ 	.short	0x0101
        /*06ca*/ 	.byte	0x27
	.zero		1


	//   ....[92]....
        /*06cc*/ 	.word	0x00004e50
        /*06d0*/ 	.word	0x000000ff
        /*06d4*/ 	.word	0x000000c0
        /*06d8*/ 	.short	0x010a
        /*06da*/ 	.byte	0x15
	.zero		1


	//   ....[93]....
        /*06dc*/ 	.word	0x00004f90
        /*06e0*/ 	.word	0x000000ff
        /*06e4*/ 	.word	0x000000a0
        /*06e8*/ 	.short	0x010b
        /*06ea*/ 	.byte	0x15
	.zero		1


	//   ....[94]....
        /*06ec*/ 	.word	0x00004fa0
        /*06f0*/ 	.word	0x000000ff
        /*06f4*/ 	.word	0x00000000
        /*06f8*/ 	.short	0x0101
        /*06fa*/ 	.byte	0x26
	.zero		1


	//   ....[95]....
        /*06fc*/ 	.word	0x00004fb0
        /*0700*/ 	.word	0x000000ff
        /*0704*/ 	.word	0x000000c8
        /*0708*/ 	.short	0x010a
        /*070a*/ 	.byte	0x15
	.zero		1


	//   ....[96]....
        /*070c*/ 	.word	0x000051b0
        /*0710*/ 	.word	0x000000ff
        /*0714*/ 	.word	0x000000a8
        /*0718*/ 	.short	0x010b
        /*071a*/ 	.byte	0x15
	.zero		1


	//   ....[97]....
        /*071c*/ 	.word	0x000051c0
        /*0720*/ 	.word	0x000000ff
        /*0724*/ 	.word	0x00000000
        /*0728*/ 	.short	0x0101
        /*072a*/ 	.byte	0x25
	.zero		1


	//   ....[98]....
        /*072c*/ 	.word	0x000051f0
        /*0730*/ 	.word	0x000000ff
        /*0734*/ 	.word	0x000000b0
        /*0738*/ 	.short	0x010a
        /*073a*/ 	.byte	0x15
	.zero		1


	//   ....[99]....
        /*073c*/ 	.word	0x00005210
        /*0740*/ 	.word	0x000000ff
        /*0744*/ 	.word	0x000000b8
        /*0748*/ 	.short	0x010a
        /*074a*/ 	.byte	0x15
	.zero		1


	//   ....[100]....
        /*074c*/ 	.word	0x00005230
        /*0750*/ 	.word	0x000000ff
        /*0754*/ 	.word	0x000000c0
        /*0758*/ 	.short	0x010a
        /*075a*/ 	.byte	0x15
	.zero		1


	//   ....[101]....
        /*075c*/ 	.word	0x00005270
        /*0760*/ 	.word	0x00000000
        /*0764*/ 	.word	0x000000c8
        /*0768*/ 	.short	0x010a
        /*076a*/ 	.byte	0xff
	.zero		1


	//   ....[102]....
        /*076c*/ 	.word	0x000055b0
        /*0770*/ 	.word	0x00000003
        /*0774*/ 	.word	0x000000e0
        /*0778*/ 	.short	0x010a
        /*077a*/ 	.byte	0xff
	.zero		1


	//   ....[103]....
        /*077c*/ 	.word	0x00005730
        /*0780*/ 	.word	0x00000000
        /*0784*/ 	.word	0x00000000
        /*0788*/ 	.short	0x0101
        /*078a*/ 	.byte	0xff
	.zero		1


	//   ....[104]....
        /*078c*/ 	.word	0x000062d0
        /*0790*/ 	.word	0x000000ff
        /*0794*/ 	.word	0x00000090
        /*0798*/ 	.short	0x010a
        /*079a*/ 	.byte	0x2c
	.zero		1


	//   ....[105]....
        /*079c*/ 	.word	0x00006340
        /*07a0*/ 	.word	0x00000062
        /*07a4*/ 	.word	0x00000100
        /*07a8*/ 	.short	0x010a
        /*07aa*/ 	.byte	0xff
	.zero		1


	//   ....[106]....
        /*07ac*/ 	.word	0x00006460
        /*07b0*/ 	.word	0x000000ff
        /*07b4*/ 	.word	0x00000090
        /*07b8*/ 	.short	0x010a
        /*07ba*/ 	.byte	0x2c
	.zero		1


	//   ....[107]....
        /*07bc*/ 	.word	0x00006560
        /*07c0*/ 	.word	0x00000062
        /*07c4*/ 	.word	0x00000100
        /*07c8*/ 	.short	0x010a
        /*07ca*/ 	.byte	0xff
	.zero		1


	//   ....[108]....
        /*07cc*/ 	.word	0x00007060
        /*07d0*/ 	.word	0x00000000
        /*07d4*/ 	.word	0x00000000
        /*07d8*/ 	.short	0x0101
        /*07da*/ 	.byte	0xff
	.zero		1


	//   ....[109]....
        /*07dc*/ 	.word	0x00007070
        /*07e0*/ 	.word	0x00000003
        /*07e4*/ 	.word	0x00000090
        /*07e8*/ 	.short	0x010a
        /*07ea*/ 	.byte	0xff
	.zero		1


	//   ....[110]....
        /*07ec*/ 	.word	0x00007140
        /*07f0*/ 	.word	0x00000003
        /*07f4*/ 	.word	0x00000090
        /*07f8*/ 	.short	0x010a
        /*07fa*/ 	.byte	0xff
	.zero		1


	//   ....[111]....
        /*07fc*/ 	.word	0x00007cd0
        /*0800*/ 	.word	0x00000066
        /*0804*/ 	.word	0x00000000
        /*0808*/ 	.short	0x0101
        /*080a*/ 	.byte	0xff
	.zero		1


	//   ....[112]....
        /*080c*/ 	.word	0x00007cf0
        /*0810*/ 	.word	0x0000003f
        /*0814*/ 	.word	0x00000090
        /*0818*/ 	.short	0x010a
        /*081a*/ 	.byte	0xff
	.zero		1


	//   ....[113]....
        /*081c*/ 	.word	0x00007db0
        /*0820*/ 	.word	0x0000003f
        /*0824*/ 	.word	0x00000090
        /*0828*/ 	.short	0x010a
        /*082a*/ 	.byte	0xff
	.zero		1


	//   ....[114]....
        /*082c*/ 	.word	0x00008930
        /*0830*/ 	.word	0x00000066
        /*0834*/ 	.word	0x00000000
        /*0838*/ 	.short	0x0101
        /*083a*/ 	.byte	0xff
	.zero		1


	//   ....[115]....
        /*083c*/ 	.word	0x00008950
        /*0840*/ 	.word	0x0000006c
        /*0844*/ 	.word	0x00000090
        /*0848*/ 	.short	0x010a
        /*084a*/ 	.byte	0xff
	.zero		1


	//   ....[116]....
        /*084c*/ 	.word	0x00008a10
        /*0850*/ 	.word	0x0000006c
        /*0854*/ 	.word	0x00000090
        /*0858*/ 	.short	0x010a
        /*085a*/ 	.byte	0xff
	.zero		1


	//   ....[117]....
        /*085c*/ 	.word	0x00008e50
        /*0860*/ 	.word	0x000000ff
        /*0864*/ 	.word	0x00000000
        /*0868*/ 	.short	0x0101
        /*086a*/ 	.byte	0x04
	.zero		1


	//   ....[118]....
        /*086c*/ 	.word	0x00009600
        /*0870*/ 	.word	0x00000002
        /*0874*/ 	.word	0x00000000
        /*0878*/ 	.short	0x0101
        /*087a*/ 	.byte	0xff
	.zero		1


	//   ....[119]....
        /*087c*/ 	.word	0x000098b0
        /*0880*/ 	.word	0x000000ff
        /*0884*/ 	.word	0x00000000
        /*0888*/ 	.short	0x0101
        /*088a*/ 	.byte	0x04
	.zero		1


	//   ....[120]....
        /*088c*/ 	.word	0x000098d0
        /*0890*/ 	.word	0x00000000
        /*0894*/ 	.word	0x00000150
        /*0898*/ 	.short	0x010a
        /*089a*/ 	.byte	0xff
	.zero		1


	//   ....[121]....
        /*089c*/ 	.word	0x00009930
        /*08a0*/ 	.word	0x00000000
        /*08a4*/ 	.word	0x00000048
        /*08a8*/ 	.short	0x010a
        /*08aa*/ 	.byte	0xff
	.zero		1


	//   ....[122]....
        /*08ac*/ 	.word	0x00009990
        /*08b0*/ 	.word	0x00000000
        /*08b4*/ 	.word	0x00000048
        /*08b8*/ 	.short	0x010a
        /*08ba*/ 	.byte	0xff
	.zero		1


	//   ....[123]....
        /*08bc*/ 	.word	0x000099e0
        /*08c0*/ 	.word	0x00000003
        /*08c4*/ 	.word	0x000000e0
        /*08c8*/ 	.short	0x010a
        /*08ca*/ 	.byte	0xff
	.zero		1


	//   ....[124]....
        /*08cc*/ 	.word	0x00009a40
        /*08d0*/ 	.word	0x00000000
        /*08d4*/ 	.word	0x00000000
        /*08d8*/ 	.short	0x010a
        /*08da*/ 	.byte	0xff
	.zero		1


	//   ....[125]....
        /*08dc*/ 	.word	0x00009aa0
        /*08e0*/ 	.word	0x00000000
        /*08e4*/ 	.word	0x00000000
        /*08e8*/ 	.short	0x010a
        /*08ea*/ 	.byte	0xff
	.zero		1


	//   ....[126]....
        /*08ec*/ 	.word	0x00009b00
        /*08f0*/ 	.word	0x00000000
        /*08f4*/ 	.word	0x00000000
        /*08f8*/ 	.short	0x010a
        /*08fa*/ 	.byte	0xff
	.zero		1


	//   ....[127]....
        /*08fc*/ 	.word	0x00009b60
        /*0900*/ 	.word	0x00000000
        /*0904*/ 	.word	0x00000000
        /*0908*/ 	.short	0x010a
        /*090a*/ 	.byte	0xff
	.zero		1


	//   ....[128]....
        /*090c*/ 	.word	0x00009bc0
        /*0910*/ 	.word	0x00000000
        /*0914*/ 	.word	0x00000000
        /*0918*/ 	.short	0x010a
        /*091a*/ 	.byte	0xff
	.zero		1


	//   ....[129]....
        /*091c*/ 	.word	0x00009c20
        /*0920*/ 	.word	0x00000000
        /*0924*/ 	.word	0x00000000
        /*0928*/ 	.short	0x010a
        /*092a*/ 	.byte	0xff
	.zero		1


	//   ....[130]....
        /*092c*/ 	.word	0x00009c80
        /*0930*/ 	.word	0x00000000
        /*0934*/ 	.word	0x00000000
        /*0938*/ 	.short	0x010a
        /*093a*/ 	.byte	0xff
	.zero		1


	//   ....[131]....
        /*093c*/ 	.word	0x00009ce0
        /*0940*/ 	.word	0x00000000
        /*0944*/ 	.word	0x00000000
        /*0948*/ 	.short	0x010a
        /*094a*/ 	.byte	0xff
	.zero		1


	//   ....[132]....
        /*094c*/ 	.word	0x00009d30
        /*0950*/ 	.word	0x00000002
        /*0954*/ 	.word	0x00000140
        /*0958*/ 	.short	0x010a
        /*095a*/ 	.byte	0xff
	.zero		1


	//   ....[133]....
        /*095c*/ 	.word	0x00009d90
        /*0960*/ 	.word	0x00000002
        /*0964*/ 	.word	0x000000f0
        /*0968*/ 	.short	0x010a
        /*096a*/ 	.byte	0xff
	.zero		1


	//   ....[134]....
        /*096c*/ 	.word	0x00009de0
        /*0970*/ 	.word	0x00000002
        /*0974*/ 	.word	0x000000e0
        /*0978*/ 	.short	0x010a
        /*097a*/ 	.byte	0xff
	.zero		1


	//   ....[135]....
        /*097c*/ 	.word	0x00009e40
        /*0980*/ 	.word	0x00000000
        /*0984*/ 	.word	0x000000f0
        /*0988*/ 	.short	0x010a
        /*098a*/ 	.byte	0xff
	.zero		1


	//   ....[136]....
        /*098c*/ 	.word	0x00009e90
        /*0990*/ 	.word	0x00000000
        /*0994*/ 	.word	0x000000e0
        /*0998*/ 	.short	0x010a
        /*099a*/ 	.byte	0xff
	.zero		1


	//   ....[137]....
        /*099c*/ 	.word	0x00009ef0
        /*09a0*/ 	.word	0x00000003
        /*09a4*/ 	.word	0x00000120
        /*09a8*/ 	.short	0x010a
        /*09aa*/ 	.byte	0xff
	.zero		1


	//   ....[138]....
        /*09ac*/ 	.word	0x00009f50
        /*09b0*/ 	.word	0x00000000
        /*09b4*/ 	.word	0x00000000
        /*09b8*/ 	.short	0x010a
        /*09ba*/ 	.byte	0xff
	.zero		1


	//   ....[139]....
        /*09bc*/ 	.word	0x00009fb0
        /*09c0*/ 	.word	0x00000000
        /*09c4*/ 	.word	0x00000000
        /*09c8*/ 	.short	0x010a
        /*09ca*/ 	.byte	0xff
	.zero		1


	//   ....[140]....
        /*09cc*/ 	.word	0x0000a010
        /*09d0*/ 	.word	0x00000000
        /*09d4*/ 	.word	0x00000000
        /*09d8*/ 	.short	0x010a
        /*09da*/ 	.byte	0xff
	.zero		1


	//   ....[141]....
        /*09dc*/ 	.word	0x0000a070
        /*09e0*/ 	.word	0x00000000
        /*09e4*/ 	.word	0x00000000
        /*09e8*/ 	.short	0x010a
        /*09ea*/ 	.byte	0xff
	.zero		1


	//   ....[142]....
        /*09ec*/ 	.word	0x0000a0d0
        /*09f0*/ 	.word	0x00000000
        /*09f4*/ 	.word	0x00000000
        /*09f8*/ 	.short	0x010a
        /*09fa*/ 	.byte	0xff
	.zero		1


	//   ....[143]....
        /*09fc*/ 	.word	0x0000a120
        /*0a00*/ 	.word	0x0000000c
        /*0a04*/ 	.word	0x000000e0
        /*0a08*/ 	.short	0x010a
        /*0a0a*/ 	.byte	0xff
	.zero		1


	//   ....[144]....
        /*0a0c*/ 	.word	0x0000a180
        /*0a10*/ 	.word	0x00000000
        /*0a14*/ 	.word	0x000000d8
        /*0a18*/ 	.short	0x010a
        /*0a1a*/ 	.byte	0xff
	.zero		1


	//   ....[145]....
        /*0a1c*/ 	.word	0x0000a1e0
        /*0a20*/ 	.word	0x00000000
        /*0a24*/ 	.word	0x000000b0
        /*0a28*/ 	.short	0x010a
        /*0a2a*/ 	.byte	0xff
	.zero		1


	//   ....[146]....
        /*0a2c*/ 	.word	0x0000a240
        /*0a30*/ 	.word	0x00000000
        /*0a34*/ 	.word	0x000000b8
        /*0a38*/ 	.short	0x010a
        /*0a3a*/ 	.byte	0xff
	.zero		1


	//   ....[147]....
        /*0a3c*/ 	.word	0x0000a2a0
        /*0a40*/ 	.word	0x00000000
        /*0a44*/ 	.word	0x000000c0
        /*0a48*/ 	.short	0x010a
        /*0a4a*/ 	.byte	0xff
	.zero		1


	//   ....[148]....
        /*0a4c*/ 	.word	0x0000a300
        /*0a50*/ 	.word	0x00000000
        /*0a54*/ 	.word	0x000000c8
        /*0a58*/ 	.short	0x010a
        /*0a5a*/ 	.byte	0xff
	.zero		1


	//   ....[149]....
        /*0a5c*/ 	.word	0x0000a360
        /*0a60*/ 	.word	0x00000000
        /*0a64*/ 	.word	0x000000b0
        /*0a68*/ 	.short	0x010a
        /*0a6a*/ 	.byte	0xff
	.zero		1


	//   ....[150]....
        /*0a6c*/ 	.word	0x0000a3c0
        /*0a70*/ 	.word	0x00000000
        /*0a74*/ 	.word	0x000000b8
        /*0a78*/ 	.short	0x010a
        /*0a7a*/ 	.byte	0xff
	.zero		1


	//   ....[151]....
        /*0a7c*/ 	.word	0x0000a420
        /*0a80*/ 	.word	0x00000000
        /*0a84*/ 	.word	0x000000c0
        /*0a88*/ 	.short	0x010a
        /*0a8a*/ 	.byte	0xff
	.zero		1


	//   ....[152]....
        /*0a8c*/ 	.word	0x0000a470
        /*0a90*/ 	.word	0x00000003
        /*0a94*/ 	.word	0x000000e0
        /*0a98*/ 	.short	0x010a
        /*0a9a*/ 	.byte	0xff
	.zero		1


	//   ....[153]....
        /*0a9c*/ 	.word	0x0000a4d0
        /*0aa0*/ 	.word	0x00000000
        /*0aa4*/ 	.word	0x00000090
        /*0aa8*/ 	.short	0x010a
        /*0aaa*/ 	.byte	0xff
	.zero		1


	//   ....[154]....
        /*0aac*/ 	.word	0x0000a520
        /*0ab0*/ 	.word	0x00000062
        /*0ab4*/ 	.word	0x00000100
        /*0ab8*/ 	.short	0x010a
        /*0aba*/ 	.byte	0xff
	.zero		1


	//   ....[155]....
        /*0abc*/ 	.word	0x0000a570
        /*0ac0*/ 	.word	0x00000003
        /*0ac4*/ 	.word	0x00000090
        /*0ac8*/ 	.short	0x010a
        /*0aca*/ 	.byte	0xff
	.zero		1


	//   ....[156]....
        /*0acc*/ 	.word	0x0000a5c0
        /*0ad0*/ 	.word	0x0000003f
        /*0ad4*/ 	.word	0x00000090
        /*0ad8*/ 	.short	0x010a
        /*0ada*/ 	.byte	0xff
	.zero		1


	//   ....[157]....
        /*0adc*/ 	.word	0x0000a610
        /*0ae0*/ 	.word	0x0000006c
        /*0ae4*/ 	.word	0x00000090
        /*0ae8*/ 	.short	0x010a
        /*0aea*/ 	.byte	0xff
	.zero		1


	//----- nvinfo : EIATTR_NUM_MBARRIERS
	.align		4
.L_47:
        /*0aec*/ 	.byte	0x03, 0x38
        /*0aee*/ 	.short	0x002c


	//----- nvinfo : EIATTR_EXIT_INSTR_OFFSETS
	.align		4
        /*0af0*/ 	.byte	0x04, 0x1c
        /*0af2*/ 	.short	(.L_49 - .L_48)


	//   ....[0]....
.L_48:
        /*0af4*/ 	.word	0x00002d10


	//   ....[1]....
        /*0af8*/ 	.word	0x00003220


	//   ....[2]....
        /*0afc*/ 	.word	0x00003280


	//   ....[3]....
        /*0b00*/ 	.word	0x00004120


	//   ....[4]....
        /*0b04*/ 	.word	0x000052a0


	//   ....[5]....
        /*0b08*/ 	.word	0x000052e0


	//   ....[6]....
        /*0b0c*/ 	.word	0x00009790


	//   ....[7]....
        /*0b10*/ 	.word	0x00009810


	//   ....[8]....
        /*0b14*/ 	.word	0x00009840


	//   ....[9]....
        /*0b18*/ 	.word	0x000098c0


	//----- nvinfo : EIATTR_MAX_THREADS
	.align		4
.L_49:
        /*0b1c*/ 	.byte	0x04, 0x05
        /*0b1e*/ 	.short	(.L_51 - .L_50)
.L_50:
        /*0b20*/ 	.word	0x00000100
        /*0b24*/ 	.word	0x00000001
        /*0b28*/ 	.word	0x00000001


	//----- nvinfo : EIATTR_CRS_STACK_SIZE
	.align		4
.L_51:
        /*0b2c*/ 	.byte	0x04, 0x1e
        /*0b2e*/ 	.short	(.L_53 - .L_52)
.L_52:
        /*0b30*/ 	.word	0x00000000


	//----- nvinfo : EIATTR_CBANK_PARAM_SIZE
	.align		4
.L_53:
        /*0b34*/ 	.byte	0x03, 0x19
        /*0b36*/ 	.short	0x0800


	//----- nvinfo : EIATTR_PARAM_CBANK
	.align		4
        /*0b38*/ 	.byte	0x04, 0x0a
        /*0b3a*/ 	.short	(.L_55 - .L_54)
	.align		4
.L_54:
        /*0b3c*/ 	.word	index@(.nv.constant0._ZN7cutlass13device_kernelINS_4gemm6kernel13GemmUniversalIN4cute5tupleIJiiiiEEENS1_10collective13CollectiveMmaINS1_35MainloopSm100TmaUmmaWarpSpecializedILi9ELi2ELi4ENS5_IJNS4_1CILi1EEENSA_ILi2EEESB_EEEEENS5_IJNSA_ILi64EEENSA_ILi256EEENSA_ILi32EEEEEENS_10bfloat16_tENS5_IJlSB_lEEESJ_SK_NS4_8TiledMMAINS4_8MMA_AtomIJNS4_20SM100_MMA_F16BF16_SSISJ_SJ_fLi64ELi256ELNS4_4UMMA5MajorE0ELSP_0ELNSO_7ScaleInE0ELSQ_0EEEEEENS4_6LayoutINS5_IJSB_SB_SB_EEENS5_IJNSA_ILi0EEESV_SV_EEEEENS5_IJNS4_10UnderscoreESY_SY_EEEEENS4_23SM90_TMA_LOAD_MULTICASTENS4_14ComposedLayoutINS4_7SwizzleILi2ELi4ELi3EEENS4_18smem_ptr_flag_bitsILi16EEENST_INS5_IJNSA_ILi8EEESH_EEENS5_IJSH_SB_EEEEEEEvNS4_8identityENS4_13SM90_TMA_LOADES1B_vS1C_EENS_8epilogue10collective18CollectiveEpilogueINS1F_23Sm100TmaWarpSpecializedILi4ELi2ELi32ELb1ELb0EEEJSI_NS5_IJNST_ISF_SB_EES1K_EEESJ_SK_SJ_SK_NS1F_6fusion15FusionCallbacksIS1J_NS1M_17LinearCombinationISJ_fSJ_fLNS_15FloatRoundStyleE2EEESI_S1L_JEEENS4_5SM1004TMEM4LOAD26SM100_TMEM_LOAD_16dp256b8xES1D_NS12_INS13_ILi3ELi4ELi3EEES16_NST_INS5_IJS17_SF_EEENS5_IJSF_SB_EEEEEEENS4_17SM75_U32x4_LDSM_NENS4_14SM90_TMA_STOREES20_NS4_17SM90_U32x4_STSM_NENS4_39AutoVectorizingCopyWithAssumedAlignmentILi128EEEEEEvvEEEEvNT_6ParamsE)
        /*0b40*/ 	.short	0x0380
        /*0b42*/ 	.short	0x0800


	//----- nvinfo : EIATTR_SW_WAR
	.align		4
.L_55:
        /*0b44*/ 	.byte	0x04, 0x36
        /*0b46*/ 	.short	(.L_57 - .L_56)
.L_56:
        /*0b48*/ 	.word	0x00000008
.L_57:


//--------------------- .nv.callgraph             --------------------------
	.section	.nv.callgraph,"",@"SHT_CUDA_CALLGRAPH"
	.align	4
	.sectionentsize	8
	.align		4
        /*0000*/ 	.word	0x00000000
	.align		4
        /*0004*/ 	.word	0xffffffff
	.align		4
        /*0008*/ 	.word	index@(_ZN7cutlass13device_kernelINS_4gemm6kernel13GemmUniversalIN4cute5tupleIJiiiiEEENS1_10collective13CollectiveMmaINS1_35MainloopSm100TmaUmmaWarpSpecializedILi9ELi2ELi4ENS5_IJNS4_1CILi1EEENSA_ILi2EEESB_EEEEENS5_IJNSA_ILi64EEENSA_ILi256EEENSA_ILi32EEEEEENS_10bfloat16_tENS5_IJlSB_lEEESJ_SK_NS4_8TiledMMAINS4_8MMA_AtomIJNS4_20SM100_MMA_F16BF16_SSISJ_SJ_fLi64ELi256ELNS4_4UMMA5MajorE0ELSP_0ELNSO_7ScaleInE0ELSQ_0EEEEEENS4_6LayoutINS5_IJSB_SB_SB_EEENS5_IJNSA_ILi0EEESV_SV_EEEEENS5_IJNS4_10UnderscoreESY_SY_EEEEENS4_23SM90_TMA_LOAD_MULTICASTENS4_14ComposedLayoutINS4_7SwizzleILi2ELi4ELi3EEENS4_18smem_ptr_flag_bitsILi16EEENST_INS5_IJNSA_ILi8EEESH_EEENS5_IJSH_SB_EEEEEEEvNS4_8identityENS4_13SM90_TMA_LOADES1B_vS1C_EENS_8epilogue10collective18CollectiveEpilogueINS1F_23Sm100TmaWarpSpecializedILi4ELi2ELi32ELb1ELb0EEEJSI_NS5_IJNST_ISF_SB_EES1K_EEESJ_SK_SJ_SK_NS1F_6fusion15FusionCallbacksIS1J_NS1M_17LinearCombinationISJ_fSJ_fLNS_15FloatRoundStyleE2EEESI_S1L_JEEENS4_5SM1004TMEM4LOAD26SM100_TMEM_LOAD_16dp256b8xES1D_NS12_INS13_ILi3ELi4ELi3EEES16_NST_INS5_IJS17_SF_EEENS5_IJSF_SB_EEEEEEENS4_17SM75_U32x4_LDSM_NENS4_14SM90_TMA_STOREES20_NS4_17SM90_U32x4_STSM_NENS4_39AutoVectorizingCopyWithAssumedAlignmentILi128EEEEEEvvEEEEvNT_6ParamsE)
	.align		4
        /*000c*/ 	.word	index@(__assertfail)
	.align		4
        /*0010*/ 	.word	0x00000000
	.align		4
        /*0014*/ 	.word	0xfffffffe
	.align		4
        /*0018*/ 	.word	0x00000000
	.align		4
        /*001c*/ 	.word	0xfffffffd
	.align		4
        /*0020*/ 	.word	0x00000000
	.align		4
        /*0024*/ 	.word	0xfffffffc


//--------------------- .nv.constant4             --------------------------
	.section	.nv.constant4,"a",@progbits
	.align	8
	.align		8
.nv.constant4:
        /*0000*/ 	.dword	__assertfail
	.align		8
        /*0008*/ 	.dword	__unnamed_1
	.align		8
        /*0010*/ 	.dword	__unnamed_2
	.align		8
        /*0018*/ 	.dword	_ZN39_INTERNAL_c43ba23f_4_k_cu_501d5bc4_78814cuda3std3__45__cpo5beginE
	.align		8
        /*0020*/ 	.dword	_ZN39_INTERNAL_c43ba23f_4_k_cu_501d5bc4_78814cuda3std3__45__cpo3endE
	.align		8
        /*0028*/ 	.dword	_ZN39_INTERNAL_c43ba23f_4_k_cu_501d5bc4_78814cuda3std3__45__cpo6cbeginE
	.align		8
        /*0030*/ 	.dword	_ZN39_INTERNAL_c43ba23f_4_k_cu_501d5bc4_78814cuda3std3__45__cpo4cendE
	.align		8
        /*0038*/ 	.dword	_ZN39_INTERNAL_c43ba23f_4_k_cu_501d5bc4_78814cuda3std3__441_GLOBAL__N__c43ba23f_4_k_cu_501d5bc4_78816ignoreE
	.align		8
        /*0040*/ 	.dword	_ZN39_INTERNAL_c43ba23f_4_k_cu_501d5bc4_78814cuda3std3__419piecewise_constructE
	.align		8
        /*0048*/ 	.dword	_ZN39_INTERNAL_c43ba23f_4_k_cu_501d5bc4_78814cuda3std3__48in_placeE
	.align		8
        /*0050*/ 	.dword	_ZN39_INTERNAL_c43ba23f_4_k_cu_501d5bc4_78814cuda3std6ranges3__45__cpo4swapE
	.align		8
        /*0058*/ 	.dword	_ZN39_INTERNAL_c43ba23f_4_k_cu_501d5bc4_78814cuda3std6ranges3__45__cpo9iter_moveE
	.align		8
        /*0060*/ 	.dword	_ZN39_INTERNAL_c43ba23f_4_k_cu_501d5bc4_78814cute7productE
	.align		8
        /*0068*/ 	.dword	_ZN39_INTERNAL_c43ba23f_4_k_cu_501d5bc4_78814cute1_E
	.align		8
        /*0070*/ 	.dword	$str$25
	.align		8
        /*0078*/ 	.dword	$str$26
	.align		8
        /*0080*/ 	.dword	$str$27
	.align		8
        /*0088*/ 	.dword	$str$28


//--------------------- .text._ZN7cutlass13device_kernelINS_4gemm6kernel13GemmUniversalIN4cute5tupleIJiiiiEEENS1_10collective13CollectiveMmaINS1_35MainloopSm100TmaUmmaWarpSpecializedILi9ELi2ELi4ENS5_IJNS4_1CILi1EEENSA_ILi2EEESB_EEEEENS5_IJNSA_ILi64EEENSA_ILi256EEENSA_ILi32EEEEEENS_10bfloat16_tENS5_IJlSB_lEEESJ_SK_NS4_8TiledMMAINS4_8MMA_AtomIJNS4_20SM100_MMA_F16BF16_SSISJ_SJ_fLi64ELi256ELNS4_4UMMA5MajorE0ELSP_0ELNSO_7ScaleInE0ELSQ_0EEEEEENS4_6LayoutINS5_IJSB_SB_SB_EEENS5_IJNSA_ILi0EEESV_SV_EEEEENS5_IJNS4_10UnderscoreESY_SY_EEEEENS4_23SM90_TMA_LOAD_MULTICASTENS4_14ComposedLayoutINS4_7SwizzleILi2ELi4ELi3EEENS4_18smem_ptr_flag_bitsILi16EEENST_INS5_IJNSA_ILi8EEESH_EEENS5_IJSH_SB_EEEEEEEvNS4_8identityENS4_13SM90_TMA_LOADES1B_vS1C_EENS_8epilogue10collective18CollectiveEpilogueINS1F_23Sm100TmaWarpSpecializedILi4ELi2ELi32ELb1ELb0EEEJSI_NS5_IJNST_ISF_SB_EES1K_EEESJ_SK_SJ_SK_NS1F_6fusion15FusionCallbacksIS1J_NS1M_17LinearCombinationISJ_fSJ_fLNS_15FloatRoundStyleE2EEESI_S1L_JEEENS4_5SM1004TMEM4LOAD26SM100_TMEM_LOAD_16dp256b8xES1D_NS12_INS13_ILi3ELi4ELi3EEES16_NST_INS5_IJS17_SF_EEENS5_IJSF_SB_EEEEEEENS4_17SM75_U32x4_LDSM_NENS4_14SM90_TMA_STOREES20_NS4_17SM90_U32x4_STSM_NENS4_39AutoVectorizingCopyWithAssumedAlignmentILi128EEEEEEvvEEEEvNT_6ParamsE --------------------------
	.section	.text._ZN7cutlass13device_kernelINS_4gemm6kernel13GemmUniversalIN4cute5tupleIJiiiiEEENS1_10collective13CollectiveMmaINS1_35MainloopSm100TmaUmmaWarpSpecializedILi9ELi2ELi4ENS5_IJNS4_1CILi1EEENSA_ILi2EEESB_EEEEENS5_IJNSA_ILi64EEENSA_ILi256EEENSA_ILi32EEEEEENS_10bfloat16_tENS5_IJlSB_lEEESJ_SK_NS4_8TiledMMAINS4_8MMA_AtomIJNS4_20SM100_MMA_F16BF16_SSISJ_SJ_fLi64ELi256ELNS4_4UMMA5MajorE0ELSP_0ELNSO_7ScaleInE0ELSQ_0EEEEEENS4_6LayoutINS5_IJSB_SB_SB_EEENS5_IJNSA_ILi0EEESV_SV_EEEEENS5_IJNS4_10UnderscoreESY_SY_EEEEENS4_23SM90_TMA_LOAD_MULTICASTENS4_14ComposedLayoutINS4_7SwizzleILi2ELi4ELi3EEENS4_18smem_ptr_flag_bitsILi16EEENST_INS5_IJNSA_ILi8EEESH_EEENS5_IJSH_SB_EEEEEEEvNS4_8identityENS4_13SM90_TMA_LOADES1B_vS1C_EENS_8epilogue10collective18CollectiveEpilogueINS1F_23Sm100TmaWarpSpecializedILi4ELi2ELi32ELb1ELb0EEEJSI_NS5_IJNST_ISF_SB_EES1K_EEESJ_SK_SJ_SK_NS1F_6fusion15FusionCallbacksIS1J_NS1M_17LinearCombinationISJ_fSJ_fLNS_15FloatRoundStyleE2EEESI_S1L_JEEENS4_5SM1004TMEM4LOAD26SM100_TMEM_LOAD_16dp256b8xES1D_NS12_INS13_ILi3ELi4ELi3EEES16_NST_INS5_IJS17_SF_EEENS5_IJSF_SB_EEEEEEENS4_17SM75_U32x4_LDSM_NENS4_14SM90_TMA_STOREES20_NS4_17SM90_U32x4_STSM_NENS4_39AutoVectorizingCopyWithAssumedAlignmentILi128EEEEEEvvEEEEvNT_6ParamsE,"ax",@progbits
	.align	128
.text._ZN7cutlass13device_kernelINS_4gemm6kernel13GemmUniversalIN4cute5tupleIJiiiiEEENS1_10collective13CollectiveMmaINS1_35MainloopSm100TmaUmmaWarpSpecializedILi9ELi2ELi4ENS5_IJNS4_1CILi1EEENSA_ILi2EEESB_EEEEENS5_IJNSA_ILi64EEENSA_ILi256EEENSA_ILi32EEEEEENS_10bfloat16_tENS5_IJlSB_lEEESJ_SK_NS4_8TiledMMAINS4_8MMA_AtomIJNS4_20SM100_MMA_F16BF16_SSISJ_SJ_fLi64ELi256ELNS4_4UMMA5MajorE0ELSP_0ELNSO_7ScaleInE0ELSQ_0EEEEEENS4_6LayoutINS5_IJSB_SB_SB_EEENS5_IJNSA_ILi0EEESV_SV_EEEEENS5_IJNS4_10UnderscoreESY_SY_EEEEENS4_23SM90_TMA_LOAD_MULTICASTENS4_14ComposedLayoutINS4_7SwizzleILi2ELi4ELi3EEENS4_18smem_ptr_flag_bitsILi16EEENST_INS5_IJNSA_ILi8EEESH_EEENS5_IJSH_SB_EEEEEEEvNS4_8identityENS4_13SM90_TMA_LOADES1B_vS1C_EENS_8epilogue10collective18CollectiveEpilogueINS1F_23Sm100TmaWarpSpecializedILi4ELi2ELi32ELb1ELb0EEEJSI_NS5_IJNST_ISF_SB_EES1K_EEESJ_SK_SJ_SK_NS1F_6fusion15FusionCallbacksIS1J_NS1M_17LinearCombinationISJ_fSJ_fLNS_15FloatRoundStyleE2EEESI_S1L_JEEENS4_5SM1004TMEM4LOAD26SM100_TMEM_LOAD_16dp256b8xES1D_NS12_INS13_ILi3ELi4ELi3EEES16_NST_INS5_IJS17_SF_EEENS5_IJSF_SB_EEEEEEENS4_17SM75_U32x4_LDSM_NENS4_14SM90_TMA_STOREES20_NS4_17SM90_U32x4_STSM_NENS4_39AutoVectorizingCopyWithAssumedAlignmentILi128EEEEEEvvEEEEvNT_6ParamsE:
        .type           _ZN7cutlass13device_kernelINS_4gemm6kernel13GemmUniversalIN4cute5tupleIJiiiiEEENS1_10collective13CollectiveMmaINS1_35MainloopSm100TmaUmmaWarpSpecializedILi9ELi2ELi4ENS5_IJNS4_1CILi1EEENSA_ILi2EEESB_EEEEENS5_IJNSA_ILi64EEENSA_ILi256EEENSA_ILi32EEEEEENS_10bfloat16_tENS5_IJlSB_lEEESJ_SK_NS4_8TiledMMAINS4_8MMA_AtomIJNS4_20SM100_MMA_F16BF16_SSISJ_SJ_fLi64ELi256ELNS4_4UMMA5MajorE0ELSP_0ELNSO_7ScaleInE0ELSQ_0EEEEEENS4_6LayoutINS5_IJSB_SB_SB_EEENS5_IJNSA_ILi0EEESV_SV_EEEEENS5_IJNS4_10UnderscoreESY_SY_EEEEENS4_23SM90_TMA_LOAD_MULTICASTENS4_14ComposedLayoutINS4_7SwizzleILi2ELi4ELi3EEENS4_18smem_ptr_flag_bitsILi16EEENST_INS5_IJNSA_ILi8EEESH_EEENS5_IJSH_SB_EEEEEEEvNS4_8identityENS4_13SM90_TMA_LOADES1B_vS1C_EENS_8epilogue10collective18CollectiveEpilogueINS1F_23Sm100TmaWarpSpecializedILi4ELi2ELi32ELb1ELb0EEEJSI_NS5_IJNST_ISF_SB_EES1K_EEESJ_SK_SJ_SK_NS1F_6fusion15FusionCallbacksIS1J_NS1M_17LinearCombinationISJ_fSJ_fLNS_15FloatRoundStyleE2EEESI_S1L_JEEENS4_5SM1004TMEM4LOAD26SM100_TMEM_LOAD_16dp256b8xES1D_NS12_INS13_ILi3ELi4ELi3EEES16_NST_INS5_IJS17_SF_EEENS5_IJSF_SB_EEEEEEENS4_17SM75_U32x4_LDSM_NENS4_14SM90_TMA_STOREES20_NS4_17SM90_U32x4_STSM_NENS4_39AutoVectorizingCopyWithAssumedAlignmentILi128EEEEEEvvEEEEvNT_6ParamsE,@function
        .size           _ZN7cutlass13device_kernelINS_4gemm6kernel13GemmUniversalIN4cute5tupleIJiiiiEEENS1_10collective13CollectiveMmaINS1_35MainloopSm100TmaUmmaWarpSpecializedILi9ELi2ELi4ENS5_IJNS4_1CILi1EEENSA_ILi2EEESB_EEEEENS5_IJNSA_ILi64EEENSA_ILi256EEENSA_ILi32EEEEEENS_10bfloat16_tENS5_IJlSB_lEEESJ_SK_NS4_8TiledMMAINS4_8MMA_AtomIJNS4_20SM100_MMA_F16BF16_SSISJ_SJ_fLi64ELi256ELNS4_4UMMA5MajorE0ELSP_0ELNSO_7ScaleInE0ELSQ_0EEEEEENS4_6LayoutINS5_IJSB_SB_SB_EEENS5_IJNSA_ILi0EEESV_SV_EEEEENS5_IJNS4_10UnderscoreESY_SY_EEEEENS4_23SM90_TMA_LOAD_MULTICASTENS4_14ComposedLayoutINS4_7SwizzleILi2ELi4ELi3EEENS4_18smem_ptr_flag_bitsILi16EEENST_INS5_IJNSA_ILi8EEESH_EEENS5_IJSH_SB_EEEEEEEvNS4_8identityENS4_13SM90_TMA_LOADES1B_vS1C_EENS_8epilogue10collective18CollectiveEpilogueINS1F_23Sm100TmaWarpSpecializedILi4ELi2ELi32ELb1ELb0EEEJSI_NS5_IJNST_ISF_SB_EES1K_EEESJ_SK_SJ_SK_NS1F_6fusion15FusionCallbacksIS1J_NS1M_17LinearCombinationISJ_fSJ_fLNS_15FloatRoundStyleE2EEESI_S1L_JEEENS4_5SM1004TMEM4LOAD26SM100_TMEM_LOAD_16dp256b8xES1D_NS12_INS13_ILi3ELi4ELi3EEES16_NST_INS5_IJS17_SF_EEENS5_IJSF_SB_EEEEEEENS4_17SM75_U32x4_LDSM_NENS4_14SM90_TMA_STOREES20_NS4_17SM90_U32x4_STSM_NENS4_39AutoVectorizingCopyWithAssumedAlignmentILi128EEEEEEvvEEEEvNT_6ParamsE,(.L_x_199 - _ZN7cutlass13device_kernelINS_4gemm6kernel13GemmUniversalIN4cute5tupleIJiiiiEEENS1_10collective13CollectiveMmaINS1_35MainloopSm100TmaUmmaWarpSpecializedILi9ELi2ELi4ENS5_IJNS4_1CILi1EEENSA_ILi2EEESB_EEEEENS5_IJNSA_ILi64EEENSA_ILi256EEENSA_ILi32EEEEEENS_10bfloat16_tENS5_IJlSB_lEEESJ_SK_NS4_8TiledMMAINS4_8MMA_AtomIJNS4_20SM100_MMA_F16BF16_SSISJ_SJ_fLi64ELi256ELNS4_4UMMA5MajorE0ELSP_0ELNSO_7ScaleInE0ELSQ_0EEEEEENS4_6LayoutINS5_IJSB_SB_SB_EEENS5_IJNSA_ILi0EEESV_SV_EEEEENS5_IJNS4_10UnderscoreESY_SY_EEEEENS4_23SM90_TMA_LOAD_MULTICASTENS4_14ComposedLayoutINS4_7SwizzleILi2ELi4ELi3EEENS4_18smem_ptr_flag_bitsILi16EEENST_INS5_IJNSA_ILi8EEESH_EEENS5_IJSH_SB_EEEEEEEvNS4_8identityENS4_13SM90_TMA_LOADES1B_vS1C_EENS_8epilogue10collective18CollectiveEpilogueINS1F_23Sm100TmaWarpSpecializedILi4ELi2ELi32ELb1ELb0EEEJSI_NS5_IJNST_ISF_SB_EES1K_EEESJ_SK_SJ_SK_NS1F_6fusion15FusionCallbacksIS1J_NS1M_17LinearCombinationISJ_fSJ_fLNS_15FloatRoundStyleE2EEESI_S1L_JEEENS4_5SM1004TMEM4LOAD26SM100_TMEM_LOAD_16dp256b8xES1D_NS12_INS13_ILi3ELi4ELi3EEES16_NST_INS5_IJS17_SF_EEENS5_IJSF_SB_EEEEEEENS4_17SM75_U32x4_LDSM_NENS4_14SM90_TMA_STOREES20_NS4_17SM90_U32x4_STSM_NENS4_39AutoVectorizingCopyWithAssumedAlignmentILi128EEEEEEvvEEEEvNT_6ParamsE)
        .other          _ZN7cutlass13device_kernelINS_4gemm6kernel13GemmUniversalIN4cute5tupleIJiiiiEEENS1_10collective13CollectiveMmaINS1_35MainloopSm100TmaUmmaWarpSpecializedILi9ELi2ELi4ENS5_IJNS4_1CILi1EEENSA_ILi2EEESB_EEEEENS5_IJNSA_ILi64EEENSA_ILi256EEENSA_ILi32EEEEEENS_10bfloat16_tENS5_IJlSB_lEEESJ_SK_NS4_8TiledMMAINS4_8MMA_AtomIJNS4_20SM100_MMA_F16BF16_SSISJ_SJ_fLi64ELi256ELNS4_4UMMA5MajorE0ELSP_0ELNSO_7ScaleInE0ELSQ_0EEEEEENS4_6LayoutINS5_IJSB_SB_SB_EEENS5_IJNSA_ILi0EEESV_SV_EEEEENS5_IJNS4_10UnderscoreESY_SY_EEEEENS4_23SM90_TMA_LOAD_MULTICASTENS4_14ComposedLayoutINS4_7SwizzleILi2ELi4ELi3EEENS4_18smem_ptr_flag_bitsILi16EEENST_INS5_IJNSA_ILi8EEESH_EEENS5_IJSH_SB_EEEEEEEvNS4_8identityENS4_13SM90_TMA_LOADES1B_vS1C_EENS_8epilogue10collective18CollectiveEpilogueINS1F_23Sm100TmaWarpSpecializedILi4ELi2ELi32ELb1ELb0EEEJSI_NS5_IJNST_ISF_SB_EES1K_EEESJ_SK_SJ_SK_NS1F_6fusion15FusionCallbacksIS1J_NS1M_17LinearCombinationISJ_fSJ_fLNS_15FloatRoundStyleE2EEESI_S1L_JEEENS4_5SM1004TMEM4LOAD26SM100_TMEM_LOAD_16dp256b8xES1D_NS12_INS13_ILi3ELi4ELi3EEES16_NST_INS5_IJS17_SF_EEENS5_IJSF_SB_EEEEEEENS4_17SM75_U32x4_LDSM_NENS4_14SM90_TMA_STOREES20_NS4_17SM90_U32x4_STSM_NENS4_39AutoVectorizingCopyWithAssumedAlignmentILi128EEEEEEvvEEEEvNT_6ParamsE,@"STO_CUDA_ENTRY STV_DEFAULT"
_ZN7cutlass13device_kernelINS_4gemm6kernel13GemmUniversalIN4cute5tupleIJiiiiEEENS1_10collective13CollectiveMmaINS1_35MainloopSm100TmaUmmaWarpSpecializedILi9ELi2ELi4ENS5_IJNS4_1CILi1EEENSA_ILi2EEESB_EEEEENS5_IJNSA_ILi64EEENSA_ILi256EEENSA_ILi32EEEEEENS_10bfloat16_tENS5_IJlSB_lEEESJ_SK_NS4_8TiledMMAINS4_8MMA_AtomIJNS4_20SM100_MMA_F16BF16_SSISJ_SJ_fLi64ELi256ELNS4_4UMMA5MajorE0ELSP_0ELNSO_7ScaleInE0ELSQ_0EEEEEENS4_6LayoutINS5_IJSB_SB_SB_EEENS5_IJNSA_ILi0EEESV_SV_EEEEENS5_IJNS4_10UnderscoreESY_SY_EEEEENS4_23SM90_TMA_LOAD_MULTICASTENS4_14ComposedLayoutINS4_7SwizzleILi2ELi4ELi3EEENS4_18smem_ptr_flag_bitsILi16EEENST_INS5_IJNSA_ILi8EEESH_EEENS5_IJSH_SB_EEEEEEEvNS4_8identityENS4_13SM90_TMA_LOADES1B_vS1C_EENS_8epilogue10collective18CollectiveEpilogueINS1F_23Sm100TmaWarpSpecializedILi4ELi2ELi32ELb1ELb0EEEJSI_NS5_IJNST_ISF_SB_EES1K_EEESJ_SK_SJ_SK_NS1F_6fusion15FusionCallbacksIS1J_NS1M_17LinearCombinationISJ_fSJ_fLNS_15FloatRoundStyleE2EEESI_S1L_JEEENS4_5SM1004TMEM4LOAD26SM100_TMEM_LOAD_16dp256b8xES1D_NS12_INS13_ILi3ELi4ELi3EEES16_NST_INS5_IJS17_SF_EEENS5_IJSF_SB_EEEEEEENS4_17SM75_U32x4_LDSM_NENS4_14SM90_TMA_STOREES20_NS4_17SM90_U32x4_STSM_NENS4_39AutoVectorizingCopyWithAssumedAlignmentILi128EEEEEEvvEEEEvNT_6ParamsE:
[----:B------:R-:W1:Y:S01]  /*0000*/  LDC R1, c[0x0][0x37c] ;  /* 0x0000df00ff017b82 */ /* 0x000e620000000800 */
[----:B------:R-:W2:Y:S01]  /*0010*/  S2R R94, SR_TID.X ;  /* 0x00000000005e7919 */ /* 0x000ea20000002100 */
[----:B------:R-:W3:Y:S01]  /*0020*/  LDCU.64 UR8, c[0x0][0x890] ;  /* 0x00011200ff0877ac */ /* 0x000ee20008000a00 */
[----:B------:R-:W-:Y:S02]  /*0030*/  PRMT R81, RZ, 0x7610, R81 ;  /* 0x00007610ff517816 */ /* 0x000fe40000000051 */
[----:B------:R-:W-:Y:S01]  /*0040*/  ELECT P3, URZ, PT ;  /* 0x0000000000ff782f */ /* 0x000fe20003860000 */
[----:B---3--:R-:W-:-:S04]  /*0050*/  UISETP.NE.U32.AND UP0, UPT, UR8, URZ, UPT ;  /* 0x000000ff0800728c */ /* 0x008fc8000bf05070 */
[----:B------:R-:W-:Y:S01]  /*0060*/  UISETP.NE.AND.EX UP0, UPT, UR9, URZ, UPT, UP0 ;  /* 0x000000ff0900728c */ /* 0x000fe2000bf05300 */
[----:B--2---:R-:W-:-:S05]  /*0070*/  SHF.R.U32.HI R82, RZ, 0x5, R94 ;  /* 0x00000005ff527819 */ /* 0x004fca000001165e */
[----:B------:R-:W2:Y:S02]  /*0080*/  SHFL.IDX PT, R0, R82, RZ, 0x1f ;  /* 0x00001fff52007589 */ /* 0x000ea400000e0000 */
[----:B--2---:R-:W-:Y:S01]  /*0090*/  R2UR UR17, R0 ;  /* 0x00000000001172ca */ /* 0x004fe200000e0000 */
[----:B-1----:R-:W-:-:S14]  /*00a0*/  BRA.U UP0, `(.L_x_0) ;  /* 0x0000000100307547 */ /* 0x002fdc000b800000 */
[----:B------:R-:W1:Y:S02]  /*00b0*/  LDCU.64 UR4, c[0x0][0x888] ;  /* 0x00011100ff0477ac */ /* 0x000e640008000a00 */
[----:B-1----:R-:W-:-:S04]  /*00c0*/  UISETP.NE.U32.AND UP0, UPT, UR4, URZ, UPT ;  /* 0x000000ff0400728c */ /* 0x002fc8000bf05070 */
[----:B------:R-:W-:-:S09]  /*00d0*/  UISETP.NE.AND.EX UP0, UPT, UR5, URZ, UPT, UP0 ;  /* 0x000000ff0500728c */ /* 0x000fd2000bf05300 */
[----:B------:R-:W-:Y:S05]  /*00e0*/  BRA.U !UP0, `(.L_x_1) ;  /* 0x0000000108147547 */ /* 0x000fea000b800000 */
[----:B------:R-:W1:Y:S01]  /*00f0*/  LDC.64 R2, c[0x0][0x888] ;  /* 0x00022200ff027b82 */ /* 0x000e620000000a00 */
[----:B------:R-:W1:Y:S02]  /*0100*/  LDCU.64 UR4, c[0x0][0x358] ;  /* 0x00006b00ff0477ac */ /* 0x000e640008000a00 */
[----:B-1----:R1:W5:Y:S01]  /*0110*/  LDG.E R41, desc[UR4][R2.64] ;  /* 0x0000000402297981 */ /* 0x002362000c1e1900 */
[----:B------:R-:W-:Y:S01]  /*0120*/  HFMA2 R81, -RZ, RZ, 0, 5.9604644775390625e-08 ;  /* 0x00000001ff517431 */ /* 0x000fe200000001ff */
[----:B------:R-:W-:Y:S05]  /*0130*/  BRA `(.L_x_0) ;  /* 0x00000000000c7947 */ /* 0x000fea0003800000 */
.L_x_1:
[----:B------:R-:W1:Y:S01]  /*0140*/  LDCU UR4, c[0x0][0x880] ;  /* 0x00011000ff0477ac */ /* 0x000e620008000800 */
[----:B------:R-:W-:Y:S01]  /*0150*/  HFMA2 R81, -RZ, RZ, 0, 5.9604644775390625e-08 ;  /* 0x00000001ff517431 */ /* 0x000fe200000001ff */
[----:B-1----:R-:W-:-:S07]  /*0160*/  MOV R41, UR4 ;  /* 0x0000000400297c02 */ /* 0x002fce0008000f00 */
.L_x_0:
[----:B------:R-:W2:Y:S02]  /*0170*/  LDCU.64 UR4, c[0x0][0x8b0] ;  /* 0x00011600ff0477ac */ /* 0x000ea40008000a00 */
[----:B--2---:R-:W-:-:S04]  /*0180*/  UISETP.NE.U32.AND UP0, UPT, UR4, URZ, UPT ;  /* 0x000000ff0400728c */ /* 0x004fc8000bf05070 */
[----:B------:R-:W-:-:S09]  /*0190*/  UISETP.NE.AND.EX UP0, UPT, UR5, URZ, UPT, UP0 ;  /* 0x000000ff0500728c */ /* 0x000fd2000bf05300 */
[----:B------:R-:W-:Y:S05]  /*01a0*/  BRA.U UP0, `(.L_x_2) ;  /* 0x0000000100287547 */ /* 0x000fea000b800000 */
[----:B------:R-:W2:Y:S02]  /*01b0*/  LDCU.64 UR4, c[0x0][0x8a8] ;  /* 0x00011500ff0477ac */ /* 0x000ea40008000a00 */
[----:B--2---:R-:W-:-:S04]  /*01c0*/  UISETP.NE.U32.AND UP0, UPT, UR4, URZ, UPT ;  /* 0x000000ff0400728c */ /* 0x004fc8000bf05070 */
[----:B------:R-:W-:-:S09]  /*01d0*/  UISETP.NE.AND.EX UP0, UPT, UR5, URZ, UPT, UP0 ;  /* 0x000000ff0500728c */ /* 0x000fd2000bf05300 */
[----:B------:R-:W-:Y:S05]  /*01e0*/  BRA.U !UP0, `(.L_x_3) ;  /* 0x0000000108107547 */ /* 0x000fea000b800000 */
[----:B------:R-:W2:Y:S01]  /*01f0*/  LDC.64 R38, c[0x0][0x8a8] ;  /* 0x00022a00ff267b82 */ /* 0x000ea20000000a00 */
[----:B------:R-:W2:Y:S02]  /*0200*/  LDCU.64 UR4, c[0x0][0x358] ;  /* 0x00006b00ff0477ac */ /* 0x000ea40008000a00 */
[----:B--2---:R2:W5:Y:S01]  /*0210*/  LDG.E R38, desc[UR4][R38.64] ;  /* 0x0000000426267981 */ /* 0x004562000c1e1900 */
[----:B------:R-:W-:Y:S05]  /*0220*/  BRA `(.L_x_2) ;  /* 0x0000000000087947 */ /* 0x000fea0003800000 */
.L_x_3:
[----:B------:R-:W2:Y:S02]  /*0230*/  LDCU UR4, c[0x0][0x8a0] ;  /* 0x00011400ff0477ac */ /* 0x000ea40008000800 */
[----:B--2---:R-:W-:Y:S02]  /*0240*/  MOV R38, UR4 ;  /* 0x0000000400267c02 */ /* 0x004fe40008000f00 */
.L_x_2:
[----:B------:R-:W-:Y:S01]  /*0250*/  IMAD.U32 R0, RZ, RZ, UR17 ;  /* 0x00000011ff007e24 */ /* 0x000fe2000f8e00ff */
[----:B------:R-:W-:Y:S04]  /*0260*/  BSSY.RECONVERGENT B0, `(.L_x_4) ;  /* 0x000000c000007945 */ /* 0x000fe80003800200 */
[C---:B------:R-:W-:Y:S02]  /*0270*/  ISETP.NE.OR P1, PT, R0.reuse, 0x1, !P3 ;  /* 0x000000010000780c */ /* 0x040fe40005f25670 */
[----:B------:R-:W-:-:S11]  /*0280*/  ISETP.NE.OR P0, PT, R0, 0x3, !P3 ;  /* 0x000000030000780c */ /* 0x000fd60005f05670 */
[----:B------:R-:W-:Y:S05]  /*0290*/  @P1 BRA `(.L_x_5) ;  /* 0x0000000000201947 */ /* 0x000fea0003800000 */
[----:B------:R-:W3:Y:S02]  /*02a0*/  LDCU.64 UR4, c[0x0][0x348] ;  /* 0x00006900ff0477ac */ /* 0x000ee40008000a00 */
[----:B---3--:R-:W-:Y:S02]  /*02b0*/  UIADD3 UR6, UP1, UPT, UR4, 0x80, URZ ;  /* 0x0000008004067890 */ /* 0x008fe4000ff3e0ff */
[----:B------:R-:W-:Y:S02]  /*02c0*/  UIADD3 UR4, UP0, UPT, UR4, 0x180, URZ ;  /* 0x0000018004047890 */ /* 0x000fe4000ff1e0ff */
[----:B------:R-:W-:Y:S02]  /*02d0*/  UIADD3.X UR7, UPT, UPT, URZ, UR5, URZ, UP1, !UPT ;  /* 0x00000005ff077290 */ /* 0x000fe40008ffe4ff */
[----:B------:R-:W-:-:S07]  /*02e0*/  UIADD3.X UR5, UPT, UPT, URZ, UR5, URZ, UP0, !UPT ;  /* 0x00000005ff057290 */ /* 0x000fce00087fe4ff */
[----:B------:R3:W-:Y:S02]  /*02f0*/  UTMACCTL.PF [UR6] ;  /* 0x00000000060079b9 */ /* 0x0007e40008040000 */
[----:B------:R3:W-:Y:S02]  /*0300*/  UTMACCTL.PF [UR4] ;  /* 0x00000000040079b9 */ /* 0x0007e40008040000 */
[----:B---3--:R-:W-:Y:S01]  /*0310*/  NOP ;  /* 0x0000000000007918 */ /* 0x008fe20000000000 */
.L_x_5:
[----:B------:R-:W-:Y:S05]  /*0320*/  BSYNC.RECONVERGENT B0 ;  /* 0x0000000000007941 */ /* 0x000fea0003800200 */
.L_x_4:
[----:B------:R-:W-:Y:S04]  /*0330*/  BSSY.RECONVERGENT B0, `(.L_x_6) ;  /* 0x000000a000007945 */ /* 0x000fe80003800200 */
        /* <DEDUP_REMOVED lines=9> */
.L_x_7:
[----:B------:R-:W-:Y:S05]  /*03d0*/  BSYNC.RECONVERGENT B0 ;  /* 0x0000000000007941 */ /* 0x000fea0003800200 */
.L_x_6:
[----:B------:R-:W3:Y:S01]  /*03e0*/  LDCU.64 UR4, c[0x0][0x888] ;  /* 0x00011100ff0477ac */ /* 0x000ee20008000a00 */
[----:B------:R-:W-:Y:S02]  /*03f0*/  UISETP.EQ.U32.AND UP1, UPT, UR8, URZ, UPT ;  /* 0x000000ff0800728c */ /* 0x000fe4000bf22070 */
[----:B------:R-:W-:Y:S02]  /*0400*/  UPLOP3.LUT UP3, UPT, UPT, UPT, UPT, 0x80, 0x8 ;  /* 0x000000000008789c */ /* 0x000fe40003f6f070 */
[----:B---3--:R-:W-:-:S04]  /*0410*/  UISETP.NE.U32.AND UP0, UPT, UR4, URZ, UPT ;  /* 0x000000ff0400728c */ /* 0x008fc8000bf05070 */
[----:B------:R-:W-:-:S04]  /*0420*/  UISETP.NE.AND.EX UP0, UPT, UR5, URZ, UPT, UP0 ;  /* 0x000000ff0500728c */ /* 0x000fc8000bf05300 */
[----:B------:R-:W-:-:S04]  /*0430*/  UISETP.EQ.OR.EX UP2, UPT, UR9, URZ, !UP0, UP1 ;  /* 0x000000ff0900728c */ /* 0x000fc8000c742710 */
[----:B------:R-:W-:-:S06]  /*0440*/  UP2UR UR4, UPR, URZ, 0x4 ;  /* 0x00000004ff047883 */ /* 0x000fcc0008000000 */
[----:B------:R-:W-:Y:S01]  /*0450*/  MOV R85, UR4 ;  /* 0x0000000400557c02 */ /* 0x000fe20008000f00 */
[----:B------:R-:W-:Y:S06]  /*0460*/  BRA.U !UP2, `(.L_x_8) ;  /* 0x000000010a207547 */ /* 0x000fec000b800000 */
[----:B------:R-:W-:Y:S01]  /*0470*/  UISETP.NE.U32.AND UP1, UPT, UR8, URZ, UPT ;  /* 0x000000ff0800728c */ /* 0x000fe2000bf25070 */
[----:B-----5:R-:W-:Y:S01]  /*0480*/  FSETP.NEU.AND P0, PT, R41, RZ, PT ;  /* 0x000000ff2900720b */ /* 0x020fe20003f0d000 */
[----:B------:R-:W-:Y:S02]  /*0490*/  USEL UR4, URZ, 0xffffffff, UP0 ;  /* 0xffffffffff047887 */ /* 0x000fe40008000000 */
[----:B------:R-:W-:-:S10]  /*04a0*/  UISETP.NE.AND.EX UP1, UPT, UR9, URZ, UPT, UP1 ;  /* 0x000000ff0900728c */ /* 0x000fd4000bf25310 */
[----:B------:R-:W-:Y:S01]  /*04b0*/  VOTEU.ANY UP0, P0 ;  /* 0x0000000000ff7886 */ /* 0x000fe20000000100 */
[----:B------:R-:W-:-:S04]  /*04c0*/  @!UP1 USEL UR4, URZ, 0xffffffff, UP0 ;  /* 0xffffffffff049887 */ /* 0x000fc80008000000 */
[----:B------:R-:W-:-:S04]  /*04d0*/  ULOP3.LUT UR4, UR4, 0x1, URZ, 0xc0, !UPT ;  /* 0x0000000104047892 */ /* 0x000fc8000f8ec0ff */
[----:B------:R-:W-:-:S11]  /*04e0*/  UISETP.NE.U32.AND UP3, UPT, UR4, 0x1, UPT ;  /* 0x000000010400788c */ /* 0x000fd6000bf65070 */
.L_x_8:
[----:B-1----:R-:W1:Y:S01]  /*04f0*/  SHFL.IDX PT, R2, R82, RZ, 0x1f ;  /* 0x00001fff52027589 */ /* 0x002e6200000e0000 */
[----:B------:R-:W-:-:S04]  /*0500*/  UISETP.NE.AND UP0, UPT, UR17, 0x2, UPT ;  /* 0x000000021100788c */ /* 0x000fc8000bf05270 */
[----:B------:R-:W-:Y:S01]  /*0510*/  USEL UR48, URZ, 0x1, UP0 ;  /* 0x00000001ff307887 */ /* 0x000fe20008000000 */
[----:B-1----:R-:W-:-:S13]  /*0520*/  ISETP.NE.AND P0, PT, R2, RZ, PT ;  /* 0x000000ff0200720c */ /* 0x002fda0003f05270 */
[----:B------:R-:W-:Y:S05]  /*0530*/  @P0 BRA `(.L_x_9) ;  /* 0x00000000008c0947 */ /* 0x000fea0003800000 */
[----:B------:R-:W-:Y:S01]  /*0540*/  ELECT P0, URZ, PT ;  /* 0x0000000000ff782f */ /* 0x000fe20003800000 */
[----:B------:R-:W-:-:S12]  /*0550*/  BSSY.RECONVERGENT B0, `(.L_x_9) ;  /* 0x0000021000007945 */ /* 0x000fd80003800200 */
[----:B------:R-:W-:Y:S05]  /*0560*/  @!P0 BRA `(.L_x_10) ;  /* 0x00000000007c8947 */ /* 0x000fea0003800000 */
[----:B------:R-:W1:Y:S01]  /*0570*/  S2UR UR4, SR_CgaCtaId ;  /* 0x00000000000479c3 */ /* 0x000e620000008800 */
[----:B------:R-:W-:Y:S01]  /*0580*/  UMOV UR5, 0x400 ;  /* 0x0000040000057882 */ /* 0x000fe20000000000 */
[----:B------:R-:W-:Y:S01]  /*0590*/  UMOV UR8, 0x1 ;  /* 0x0000000100087882 */ /* 0x000fe20000000000 */
[----:B------:R-:W-:Y:S01]  /*05a0*/  UMOV UR6, 0x2 ;  /* 0x0000000200067882 */ /* 0x000fe20000000000 */
[----:B------:R-:W-:-:S04]  /*05b0*/  UIADD3 UR8, UPT, UPT, -UR8, 0x100000, URZ ;  /* 0x0010000008087890 */ /* 0x000fc8000fffe1ff */
[----:B------:R-:W-:Y:S02]  /*05c0*/  USHF.L.U32 UR9, UR8, 0xb, URZ ;  /* 0x0000000b08097899 */ /* 0x000fe400080006ff */
[----:B------:R-:W-:Y:S02]  /*05d0*/  USHF.L.U32 UR8, UR8, 0x1, URZ ;  /* 0x0000000108087899 */ /* 0x000fe400080006ff */
[----:B------:R-:W-:-:S04]  /*05e0*/  UIADD3 UR6, UPT, UPT, -UR6, 0x100000, URZ ;  /* 0x0010000006067890 */ /* 0x000fc8000fffe1ff */
[----:B------:R-:W-:Y:S02]  /*05f0*/  USHF.L.U32 UR7, UR6, 0xb, URZ ;  /* 0x0000000b06077899 */ /* 0x000fe400080006ff */
[----:B------:R-:W-:Y:S02]  /*0600*/  USHF.L.U32 UR6, UR6, 0x1, URZ ;  /* 0x0000000106067899 */ /* 0x000fe400080006ff */
[----:B-1----:R-:W-:Y:S01]  /*0610*/  ULEA UR4, UR4, UR5, 0x18 ;  /* 0x0000000504047291 */ /* 0x002fe2000f8ec0ff */
[----:B------:R-:W1:Y:S11]  /*0620*/  FENCE.VIEW.ASYNC.S ;  /* 0x00000000000073c6 */ /* 0x000e760000000000 */
[----:B-1----:R1:W3:Y:S01]  /*0630*/  SYNCS.EXCH.64 URZ, [UR4], UR8 ;  /* 0x0000000804ff75b2 */ /* 0x0022e20008000100 */
[----:B------:R1:W4:Y:S01]  /*0640*/  SYNCS.EXCH.64 URZ, [UR4+0x48], UR6 ;  /* 0x0000480604ff75b2 */ /* 0x0003220008000100 */
[----:B------:R1:W1:Y:S01]  /*0650*/  SYNCS.EXCH.64 URZ, [UR4+0x8], UR8 ;  /* 0x0000080804ff75b2 */ /* 0x0002620008000100 */
        /* <DEDUP_REMOVED lines=15> */
[----:B------:R-:W-:Y:S01]  /*0750*/  NOP ;  /* 0x0000000000007918 */ /* 0x000fe20000000000 */
.L_x_10:
[----:B-1----:R-:W-:Y:S05]  /*0760*/  BSYNC.RECONVERGENT B0 ;  /* 0x0000000000007941 */ /* 0x002fea0003800200 */
.L_x_9:
[----:B------:R-:W1:Y:S01]  /*0770*/  SHFL.IDX PT, R2, R82, RZ, 0x1f ;  /* 0x00001fff52027589 */ /* 0x000e6200000e0000 */
[----:B------:R-:W-:Y:S01]  /*0780*/  NOP ;  /* 0x0000000000007918 */ /* 0x000fe20000000000 */
[----:B-1----:R-:W-:-:S13]  /*0790*/  ISETP.NE.AND P0, PT, R2, 0x1, PT ;  /* 0x000000010200780c */ /* 0x002fda0003f05270 */
[----:B------:R-:W-:Y:S05]  /*07a0*/  @P0 BRA `(.L_x_11) ;  /* 0x0000000000580947 */ /* 0x000fea0003800000 */
        /* <DEDUP_REMOVED lines=9> */
[----:B------:R-:W-:Y:S01]  /*0840*/  USHF.L.U32 UR6, UR6, 0x1, URZ ;  /* 0x0000000106067899 */ /* 0x000fe200080006ff */
[----:B------:R-:W-:Y:S01]  /*0850*/  ELECT P0, URZ, PT ;  /* 0x0000000000ff782f */ /* 0x000fe20003800000 */
[----:B-1----:R-:W-:Y:S01]  /*0860*/  ULEA UR4, UR4, UR5, 0x18 ;  /* 0x0000000504047291 */ /* 0x002fe2000f8ec0ff */
[----:B------:R-:W1:Y:S11]  /*0870*/  FENCE.VIEW.ASYNC.S ;  /* 0x00000000000073c6 */ /* 0x000e760000000000 */
[----:B-1----:R1:W1:Y:S01]  /*0880*/  SYNCS.EXCH.64 URZ, [UR4+0x90], UR8 ;  /* 0x0000900804ff75b2 */ /* 0x0022620008000100 */
        /* <DEDUP_REMOVED lines=8> */
.L_x_11:
[----:B------:R-:W2:Y:S01]  /*0910*/  SHFL.IDX PT, R2, R82, RZ, 0x1f ;  /* 0x00001fff52027589 */ /* 0x000ea200000e0000 */
[----:B------:R-:W-:Y:S01]  /*0920*/  NOP ;  /* 0x0000000000007918 */ /* 0x000fe20000000000 */
[----:B--2---:R-:W-:-:S13]  /*0930*/  ISETP.NE.AND P0, PT, R2, 0x3, PT ;  /* 0x000000030200780c */ /* 0x004fda0003f05270 */
[----:B------:R-:W-:Y:S05]  /*0940*/  @P0 BRA `(.L_x_12) ;  /* 0x0000000000300947 */ /* 0x000fea0003800000 */
[----:B-1----:R-:W1:Y:S01]  /*0950*/  S2UR UR6, SR_CgaCtaId ;  /* 0x00000000000679c3 */ /* 0x002e620000008800 */
[----:B------:R-:W-:Y:S01]  /*0960*/  UMOV UR4, 0x400 ;  /* 0x0000040000047882 */ /* 0x000fe20000000000 */
[----:B------:R-:W-:Y:S01]  /*0970*/  UMOV UR5, 0x20 ;  /* 0x0000002000057882 */ /* 0x000fe20000000000 */
[----:B------:R-:W-:Y:S01]  /*0980*/  ELECT P0, URZ, PT ;  /* 0x0000000000ff782f */ /* 0x000fe20003800000 */
[----:B-1----:R-:W-:Y:S02]  /*0990*/  ULEA UR6, UR6, UR4, 0x18 ;  /* 0x0000000406067291 */ /* 0x002fe4000f8ec0ff */
[----:B------:R-:W-:-:S04]  /*09a0*/  UIADD3 UR4, UPT, UPT, -UR5, 0x100000, URZ ;  /* 0x0010000005047890 */ /* 0x000fc8000fffe1ff */
[----:B------:R-:W-:Y:S02]  /*09b0*/  USHF.L.U32 UR5, UR4, 0xb, URZ ;  /* 0x0000000b04057899 */ /* 0x000fe400080006ff */
[----:B------:R-:W-:Y:S01]  /*09c0*/  USHF.L.U32 UR4, UR4, 0x1, URZ ;  /* 0x0000000104047899 */ /* 0x000fe200080006ff */
[----:B------:R-:W1:Y:S11]  /*09d0*/  FENCE.VIEW.ASYNC.S ;  /* 0x00000000000073c6 */ /* 0x000e760000000000 */
[----:B-1----:R2:W1:Y:S01]  /*09e0*/  SYNCS.EXCH.64 URZ, [UR6+0xd0], UR4 ;  /* 0x0000d00406ff75b2 */ /* 0x0024620008000100 */
[----:B------:R2:W1:Y:S02]  /*09f0*/  SYNCS.EXCH.64 URZ, [UR6+0xd8], UR4 ;  /* 0x0000d80406ff75b2 */ /* 0x0004640008000100 */
[----:B--2---:R-:W-:Y:S01]  /*0a00*/  NOP ;  /* 0x0000000000007918 */ /* 0x004fe20000000000 */
.L_x_12:
[----:B------:R-:W2:Y:S01]  /*0a10*/  SHFL.IDX PT, R2, R82, RZ, 0x1f ;  /* 0x00001fff52027589 */ /* 0x000ea200000e0000 */
[----:B------:R-:W-:Y:S01]  /*0a20*/  NOP ;  /* 0x0000000000007918 */ /* 0x000fe20000000000 */
[----:B--2---:R-:W-:-:S13]  /*0a30*/  ISETP.NE.AND P0, PT, R2, 0x4, PT ;  /* 0x000000040200780c */ /* 0x004fda0003f05270 */
[----:B------:R-:W-:Y:S05]  /*0a40*/  @P0 BRA `(.L_x_13) ;  /* 0x00000000004c0947 */ /* 0x000fea0003800000 */
[----:B-1----:R-:W1:Y:S01]  /*0a50*/  S2UR UR6, SR_CgaCtaId ;  /* 0x00000000000679c3 */ /* 0x002e620000008800 */
[----:B------:R-:W-:Y:S01]  /*0a60*/  UMOV UR4, 0x1e0 ;  /* 0x000001e000047882 */ /* 0x000fe20000000000 */
[----:B------:R-:W-:Y:S01]  /*0a70*/  UMOV UR5, 0x400 ;  /* 0x0000040000057882 */ /* 0x000fe20000000000 */
[----:B------:R-:W-:Y:S01]  /*0a80*/  USEL UR4, UR4, 0x1a0, UP3 ;  /* 0x000001a004047887 */ /* 0x000fe20009800000 */
[----:B------:R-:W-:Y:S01]  /*0a90*/  UMOV UR8, 0x1 ;  /* 0x0000000100087882 */ /* 0x000fe20000000000 */
[----:B------:R-:W-:Y:S01]  /*0aa0*/  ELECT P0, URZ, PT ;  /* 0x0000000000ff782f */ /* 0x000fe20003800000 */
[----:B------:R-:W-:-:S04]  /*0ab0*/  UIADD3 UR8, UPT, UPT, -UR8, 0x100000, URZ ;  /* 0x0010000008087890 */ /* 0x000fc8000fffe1ff */
[----:B------:R-:W-:Y:S02]  /*0ac0*/  USHF.L.U32 UR9, UR8, 0xb, URZ ;  /* 0x0000000b08097899 */ /* 0x000fe400080006ff */
[----:B------:R-:W-:Y:S02]  /*0ad0*/  USHF.L.U32 UR8, UR8, 0x1, URZ ;  /* 0x0000000108087899 */ /* 0x000fe400080006ff */
[----:B-1----:R-:W-:Y:S02]  /*0ae0*/  ULEA UR6, UR6, UR5, 0x18 ;  /* 0x0000000506067291 */ /* 0x002fe4000f8ec0ff */
[----:B------:R-:W-:-:S04]  /*0af0*/  UIADD3 UR4, UPT, UPT, -UR4, 0x100000, URZ ;  /* 0x0010000004047890 */ /* 0x000fc8000fffe1ff */
[----:B------:R-:W-:Y:S02]  /*0b00*/  USHF.L.U32 UR5, UR4, 0xb, URZ ;  /* 0x0000000b04057899 */ /* 0x000fe400080006ff */
[----:B------:R-:W-:Y:S01]  /*0b10*/  USHF.L.U32 UR4, UR4, 0x1, URZ ;  /* 0x0000000104047899 */ /* 0x000fe200080006ff */
[----:B------:R-:W1:Y:S03]  /*0b20*/  FENCE.VIEW.ASYNC.S ;  /* 0x00000000000073c6 */ /* 0x000e660000000000 */
[----:B-1----:R2:W1:Y:S08]  /*0b30*/  SYNCS.EXCH.64 URZ, [UR6+0xe0], UR8 ;  /* 0x0000e00806ff75b2 */ /* 0x0024700008000100 */
[----:B------:R2:W1:Y:S01]  /*0b40*/  SYNCS.EXCH.64 URZ, [UR6+0xf0], UR4 ;  /* 0x0000f00406ff75b2 */ /* 0x0004620008000100 */
[----:B------:R2:W1:Y:S01]  /*0b50*/  SYNCS.EXCH.64 URZ, [UR6+0xe8], UR8 ;  /* 0x0000e80806ff75b2 */ /* 0x0004620008000100 */
[----:B------:R2:W1:Y:S02]  /*0b60*/  SYNCS.EXCH.64 URZ, [UR6+0xf8], UR4 ;  /* 0x0000f80406ff75b2 */ /* 0x0004640008000100 */
[----:B--2---:R-:W-:Y:S01]  /*0b70*/  NOP ;  /* 0x0000000000007918 */ /* 0x004fe20000000000 */
.L_x_13:
[----:B------:R-:W2:Y:S01]  /*0b80*/  SHFL.IDX PT, R2, R82, RZ, 0x1f ;  /* 0x00001fff52027589 */ /* 0x000ea200000e0000 */
[----:B------:R-:W-:Y:S01]  /*0b90*/  NOP ;  /* 0x0000000000007918 */ /* 0x000fe20000000000 */
[----:B--2---:R-:W-:-:S13]  /*0ba0*/  ISETP.NE.AND P0, PT, R2, 0x5, PT ;  /* 0x000000050200780c */ /* 0x004fda0003f05270 */
[----:B------:R-:W-:Y:S05]  /*0bb0*/  @P0 BRA `(.L_x_14) ;  /* 0x0000000000580947 */ /* 0x000fea0003800000 */
[----:B-1----:R-:W1:Y:S01]  /*0bc0*/  S2UR UR4, SR_CgaCtaId ;  /* 0x00000000000479c3 */ /* 0x002e620000008800 */
        /* <DEDUP_REMOVED lines=19> */
[----:B------:R2:W1:Y:S02]  /*0d00*/  SYNCS.EXCH.64 URZ, [UR4+0x138], UR6 ;  /* 0x0001380604ff75b2 */ /* 0x0004640008000100 */
[----:B--2---:R-:W-:Y:S01]  /*0d10*/  NOP ;  /* 0x0000000000007918 */ /* 0x004fe20000000000 */
.L_x_14:
[----:B------:R-:W2:Y:S01]  /*0d20*/  SHFL.IDX PT, R2, R82, RZ, 0x1f ;  /* 0x00001fff52027589 */ /* 0x000ea200000e0000 */
[----:B------:R-:W-:Y:S01]  /*0d30*/  NOP ;  /* 0x0000000000007918 */ /* 0x000fe20000000000 */
[----:B--2---:R-:W-:-:S13]  /*0d40*/  ISETP.NE.AND P0, PT, R2, 0x3, PT ;  /* 0x000000030200780c */ /* 0x004fda0003f05270 */
[----:B------:R-:W-:Y:S05]  /*0d50*/  @P0 BRA `(.L_x_15) ;  /* 0x0000000000380947 */ /* 0x000fea0003800000 */
[----:B------:R-:W2:Y:S01]  /*0d60*/  S2UR UR5, SR_CgaCtaId ;  /* 0x00000000000579c3 */ /* 0x000ea20000008800 */
[----:B-1----:R-:W-:Y:S01]  /*0d70*/  UMOV UR4, 0x400 ;  /* 0x0000040000047882 */ /* 0x002fe20000000000 */
[----:B------:R-:W-:Y:S01]  /*0d80*/  UMOV UR6, 0x20 ;  /* 0x0000002000067882 */ /* 0x000fe20000000000 */
[----:B------:R-:W-:Y:S01]  /*0d90*/  ELECT P0, URZ, PT ;  /* 0x0000000000ff782f */ /* 0x000fe20003800000 */
[----:B------:R-:W-:-:S04]  /*0da0*/  UIADD3 UR6, UPT, UPT, -UR6, 0x100000, URZ ;  /* 0x0010000006067890 */ /* 0x000fc8000fffe1ff */
[----:B------:R-:W-:Y:S02]  /*0db0*/  USHF.L.U32 UR7, UR6, 0xb, URZ ;  /* 0x0000000b06077899 */ /* 0x000fe400080006ff */
[----:B------:R-:W-:Y:S02]  /*0dc0*/  USHF.L.U32 UR6, UR6, 0x1, URZ ;  /* 0x0000000106067899 */ /* 0x000fe400080006ff */
[----:B--2---:R-:W-:Y:S01]  /*0dd0*/  ULEA UR4, UR5, UR4, 0x18 ;  /* 0x0000000405047291 */ /* 0x004fe2000f8ec0ff */
[----:B------:R-:W1:Y:S11]  /*0de0*/  FENCE.VIEW.ASYNC.S ;  /* 0x00000000000073c6 */ /* 0x000e760000000000 */
[----:B-1----:R2:W1:Y:S01]  /*0df0*/  SYNCS.EXCH.64 URZ, [UR4+0x140], UR6 ;  /* 0x0001400604ff75b2 */ /* 0x0024620008000100 */
[----:B------:R2:W1:Y:S01]  /*0e00*/  SYNCS.EXCH.64 URZ, [UR4+0x150], UR6 ;  /* 0x0001500604ff75b2 */ /* 0x0004620008000100 */
[----:B------:R2:W1:Y:S01]  /*0e10*/  SYNCS.EXCH.64 URZ, [UR4+0x148], UR6 ;  /* 0x0001480604ff75b2 */ /* 0x0004620008000100 */
[----:B------:R2:W1:Y:S02]  /*0e20*/  SYNCS.EXCH.64 URZ, [UR4+0x158], UR6 ;  /* 0x0001580604ff75b2 */ /* 0x0004640008000100 */
[----:B--2---:R-:W-:Y:S01]  /*0e30*/  NOP ;  /* 0x0000000000007918 */ /* 0x004fe20000000000 */
.L_x_15:
[----:B-1----:R-:W1:Y:S01]  /*0e40*/  LDCU UR4, c[0x0][0x36c] ;  /* 0x00006d80ff0477ac */ /* 0x002e620008000800 */
[----:B------:R-:W-:Y:S01]  /*0e50*/  ISETP.NE.OR P3, PT, R0, 0x2, !P3 ;  /* 0x000000020000780c */ /* 0x000fe20005f65670 */
[----:B------:R-:W-:Y:S01]  /*0e60*/  NOP ;  /* 0x0000000000007918 */ /* 0x000fe20000000000 */
[----:B------:R-:W-:Y:S01]  /*0e70*/  LOP3.LUT R0, R94, 0x1f, RZ, 0xc0, !PT ;  /* 0x0000001f5e007812 */ /* 0x000fe200078ec0ff */
[----:B------:R-:W-:Y:S02]  /*0e80*/  UISETP.NE.AND UP4, UPT, UR17, URZ, UPT ;  /* 0x000000ff1100728c */ /* 0x000fe4000bf85270 */
[----:B-1----:R-:W-:-:S09]  /*0e90*/  UISETP.EQ.U32.AND UP5, UPT, UR4, 0x1, UPT ;  /* 0x000000010400788c */ /* 0x002fd2000bfa2070 */
[----:B------:R-:W-:Y:S05]  /*0ea0*/  BRA.U !UP5, `(.L_x_16) ;  /* 0x000000010d087547 */ /* 0x000fea000b800000 */
[----:B---34-:R-:W-:Y:S01]  /*0eb0*/  UCGABAR_ARV ;  /* 0x00000000000079c7 */ /* 0x018fe20008000000 */
[----:B------:R-:W-:Y:S05]  /*0ec0*/  BRA `(.L_x_17) ;  /* 0x0000000000047947 */ /* 0x000fea0003800000 */
.L_x_16:
[----:B---34-:R-:W-:Y:S01]  /*0ed0*/  NOP ;  /* 0x0000000000007918 */ /* 0x018fe20000000000 */
.L_x_17:
[----:B------:R-:W1:Y:S01]  /*0ee0*/  S2UR UR7, SR_CTAID.X ;  /* 0x00000000000779c3 */ /* 0x000e620000002500 */
[----:B------:R-:W-:-:S05]  /*0ef0*/  CS2R.32 R84, SR_CgaSize ;  /* 0x0000000000547805 */ /* 0x000fca0000008a00 */
[----:B------:R-:W-:-:S05]  /*0f00*/  IMAD R84, R84, -0xa0, RZ ;  /* 0xffffff6054547824 */ /* 0x000fca00078e02ff */
[----:B------:R-:W-:-:S14]  /*0f10*/  R2UR UR5, R84 ;  /* 0x00000000540572ca */ /* 0x000fdc00000e0000 */
[----:B------:R-:W2:Y:S01]  /*0f20*/  LDCU UR5, c[0x0][UR5+0x2b0] ;  /* 0x00005600050577ac */ /* 0x000ea20008000800 */
[----:B------:R-:W-:-:S05]  /*0f30*/  CS2R.32 R84, SR_CgaSize ;  /* 0x0000000000547805 */ /* 0x000fca0000008a00 */
[----:B------:R-:W-:-:S05]  /*0f40*/  IMAD R84, R84, -0xa0, RZ ;  /* 0xffffff6054547824 */ /* 0x000fca00078e02ff */
[----:B------:R-:W-:-:S14]  /*0f50*/  R2UR UR4, R84 ;  /* 0x00000000540472ca */ /* 0x000fdc00000e0000 */
[----:B------:R-:W3:Y:S01]  /*0f60*/  LDCU UR4, c[0x0][UR4+0x2b4] ;  /* 0x00005680040477ac */ /* 0x000ee20008000800 */
[----:B------:R-:W4:Y:S01]  /*0f70*/  S2UR UR8, SR_CTAID.Y ;  /* 0x00000000000879c3 */ /* 0x000f220000002600 */
[----:B------:R-:W-:-:S05]  /*0f80*/  CS2R.32 R84, SR_CgaSize ;  /* 0x0000000000547805 */ /* 0x000fca0000008a00 */
[----:B------:R-:W-:-:S05]  /*0f90*/  IMAD R84, R84, -0xa0, RZ ;  /* 0xffffff6054547824 */ /* 0x000fca00078e02ff */
[----:B------:R-:W-:-:S14]  /*0fa0*/  R2UR UR9, R84 ;  /* 0x00000000540972ca */ /* 0x000fdc00000e0000 */
[----:B------:R-:W3:Y:S01]  /*0fb0*/  LDCU UR9, c[0x0][UR9+0x2a0] ;  /* 0x00005400090977ac */ /* 0x000ee20008000800 */
[----:B------:R-:W-:-:S05]  /*0fc0*/  CS2R.32 R84, SR_CgaSize ;  /* 0x0000000000547805 */ /* 0x000fca0000008a00 */
[----:B------:R-:W-:-:S05]  /*0fd0*/  IMAD R84, R84, -0xa0, RZ ;  /* 0xffffff6054547824 */ /* 0x000fca00078e02ff */
[----:B------:R-:W-:-:S14]  /*0fe0*/  R2UR UR10, R84 ;  /* 0x00000000540a72ca */ /* 0x000fdc00000e0000 */
[----:B------:R-:W3:Y:S01]  /*0ff0*/  LDCU UR10, c[0x0][UR10+0x2a4] ;  /* 0x000054800a0a77ac */ /* 0x000ee20008000800 */
[----:B------:R-:W3:Y:S01]  /*1000*/  S2UR UR11, SR_CgaCtaId ;  /* 0x00000000000b79c3 */ /* 0x000ee20000008800 */
[----:B------:R-:W3:Y:S01]  /*1010*/  LDCU UR21, c[0x0][0xb24] ;  /* 0x00016480ff1577ac */ /* 0x000ee20008000800 */
[----:B------:R-:W3:Y:S01]  /*1020*/  LDCU UR42, c[0x0][0xb24] ;  /* 0x00016480ff2a77ac */ /* 0x000ee20008000800 */
[----:B-1----:R-:W-:-:S05]  /*1030*/  I2FP.F32.U32 R3, UR7 ;  /* 0x0000000700037c45 */ /* 0x002fca0008201000 */
[----:B------:R-:W1:Y:S01]  /*1040*/  S2UR UR36, SR_CTAID.Z ;  /* 0x00000000002479c3 */ /* 0x000e620000002700 */
[----:B------:R-:W1:Y:S01]  /*1050*/  LDCU UR27, c[0x0][0xb30] ;  /* 0x00016600ff1b77ac */ /* 0x000e620008000800 */
[----:B--2---:R-:W-:Y:S01]  /*1060*/  FMUL R3, R3, UR5 ;  /* 0x0000000503037c20 */ /* 0x004fe20008400000 */
[----:B------:R-:W-:Y:S01]  /*1070*/  UMOV UR16, UR7 ;  /* 0x0000000700107c82 */ /* 0x000fe20008000000 */
[----:B----4-:R-:W-:Y:S01]  /*1080*/  I2FP.F32.U32 R2, UR8 ;  /* 0x0000000800027c45 */ /* 0x010fe20008201000 */
[----:B------:R-:W-:-:S03]  /*1090*/  UMOV UR20, UR8 ;  /* 0x0000000800147c82 */ /* 0x000fc60008000000 */
[----:B------:R-:W2:Y:S01]  /*10a0*/  F2I.U32.TRUNC.NTZ R3, R3 ;  /* 0x0000000300037305 */ /* 0x000ea2000020f000 */
[----:B---3--:R-:W-:Y:S01]  /*10b0*/  UISETP.GE.AND UP2, UPT, UR21, 0x1, UPT ;  /* 0x000000011500788c */ /* 0x008fe2000bf46270 */
[----:B------:R-:W-:Y:S01]  /*10c0*/  FMUL R2, R2, UR4 ;  /* 0x0000000402027c20 */ /* 0x000fe20008400000 */
[----:B------:R-:W-:-:S05]  /*10d0*/  USHF.L.U32 UR28, UR11, 0xa, URZ ;  /* 0x0000000a0b1c7899 */ /* 0x000fca00080006ff */
[----:B------:R-:W3:Y:S01]  /*10e0*/  F2I.U32.TRUNC.NTZ R2, R2 ;  /* 0x0000000200027305 */ /* 0x000ee2000020f000 */
[----:B--2---:R-:W-:Y:S02]  /*10f0*/  R2UR UR4, R3 ;  /* 0x00000000030472ca */ /* 0x004fe400000e0000 */
[----:B---3--:R-:W-:Y:S02]  /*1100*/  R2UR UR6, R2 ;  /* 0x00000000020672ca */ /* 0x008fe400000e0000 */
[----:B------:R-:W-:-:S09]  /*1110*/  PRMT R2, RZ, 0x7610, R2 ;  /* 0x00007610ff027816 */ /* 0x000fd20000000002 */
[----:B------:R-:W-:-:S04]  /*1120*/  UIADD3 UR5, UPT, UPT, -UR4, URZ, URZ ;  /* 0x000000ff04057290 */ /* 0x000fc8000fffe1ff */
[----:B------:R-:W-:Y:S02]  /*1130*/  UIMAD UR5, UR9, UR5, UR7 ;  /* 0x00000005090572a4 */ /* 0x000fe4000f8e0207 */
[----:B------:R-:W-:-:S04]  /*1140*/  UIADD3 UR4, UPT, UPT, -UR6, URZ, URZ ;  /* 0x000000ff06047290 */ /* 0x000fc8000fffe1ff */
[----:B------:R-:W-:Y:S01]  /*1150*/  IMAD.U32 R84, RZ, RZ, UR5 ;  /* 0x00000005ff547e24 */ /* 0x000fe2000f8e00ff */
[----:B------:R-:W-:-:S06]  /*1160*/  UIMAD UR4, UR10, UR4, UR8 ;  /* 0x000000040a0472a4 */ /* 0x000fcc000f8e0208 */
[----:B------:R-:W-:Y:S01]  /*1170*/  IMAD.U32 R83, RZ, RZ, UR4 ;  /* 0x00000004ff537e24 */ /* 0x000fe2000f8e00ff */
[----:B-1----:R-:W-:Y:S06]  /*1180*/  BRA.U UP4, `(.L_x_18) ;  /* 0x00000001042c7547 */ /* 0x002fec000b800000 */
[----:B------:R-:W-:Y:S02]  /*1190*/  R2UR UR5, R83 ;  /* 0x00000000530572ca */ /* 0x000fe400000e0000 */
[----:B------:R-:W-:-:S11]  /*11a0*/  R2UR UR4, R84 ;  /* 0x00000000540472ca */ /* 0x000fd600000e0000 */
[----:B------:R-:W-:Y:S02]  /*11b0*/  UISETP.NE.AND UP0, UPT, UR5, URZ, UPT ;  /* 0x000000ff0500728c */ /* 0x000fe4000bf05270 */
[----:B------:R-:W-:Y:S02]  /*11c0*/  UISETP.NE.AND UP1, UPT, UR5, 0x1, UPT ;  /* 0x000000010500788c */ /* 0x000fe4000bf25270 */
[----:B------:R-:W-:-:S04]  /*11d0*/  UISETP.EQ.OR UP0, UPT, UR4, URZ, !UP0 ;  /* 0x000000ff0400728c */ /* 0x000fc8000c702670 */
[----:B------:R-:W-:Y:S02]  /*11e0*/  USEL UR5, URZ, 0x1, !UP0 ;  /* 0x00000001ff057887 */ /* 0x000fe4000c000000 */
[----:B------:R-:W-:Y:S02]  /*11f0*/  UISETP.NE.AND UP0, UPT, UR4, URZ, UPT ;  /* 0x000000ff0400728c */ /* 0x000fe4000bf05270 */
[----:B------:R-:W-:-:S04]  /*1200*/  USEL UR4, URZ, 0x2, UP1 ;  /* 0x00000002ff047887 */ /* 0x000fc80008800000 */
[----:B------:R-:W-:-:S04]  /*1210*/  USEL UR4, UR4, 0x2, UP0 ;  /* 0x0000000204047887 */ /* 0x000fc80008000000 */
[----:B------:R-:W-:-:S06]  /*1220*/  UIADD3 UR4, UPT, UPT, UR5, UR4, URZ ;  /* 0x0000000405047290 */ /* 0x000fcc000fffe0ff */
[----:B------:R-:W-:Y:S02]  /*1230*/  IMAD.U32 R2, RZ, RZ, UR4 ;  /* 0x00000004ff027e24 */ /* 0x000fe4000f8e00ff */
.L_x_18:
[----:B------:R-:W-:Y:S05]  /*1240*/  BRA.U !UP2, `(.L_x_19) ;  /* 0x000000010ad47547 */ /* 0x000fea000b800000 */
[----:B------:R-:W1:Y:S01]  /*1250*/  LDCU.128 UR12, c[0x0][0xb10] ;  /* 0x00016200ff0c77ac */ /* 0x000e620008000c00 */
[----:B------:R-:W2:Y:S01]  /*1260*/  LDCU UR6, c[0x0][0x370] ;  /* 0x00006e00ff0677ac */ /* 0x000ea20008000800 */
[----:B------:R-:W3:Y:S01]  /*1270*/  LDCU UR5, c[0x0][0x374] ;  /* 0x00006e80ff0577ac */ /* 0x000ee20008000800 */
[----:B------:R-:W4:Y:S01]  /*1280*/  LDCU UR26, c[0x0][0xb0c] ;  /* 0x00016180ff1a77ac */ /* 0x000f220008000800 */
[----:B------:R-:W4:Y:S01]  /*1290*/  LDCU UR4, c[0x0][0xb20] ;  /* 0x00016400ff0477ac */ /* 0x000f220008000800 */
[----:B------:R-:W4:Y:S01]  /*12a0*/  LDCU.64 UR8, c[0x0][0xb28] ;  /* 0x00016500ff0877ac */ /* 0x000f220008000a00 */
[----:B-1----:R-:W-:Y:S02]  /*12b0*/  UISETP.NE.AND UP0, UPT, UR14, 0x1, UPT ;  /* 0x000000010e00788c */ /* 0x002fe4000bf05270 */
[----:B---3--:R-:W-:Y:S02]  /*12c0*/  UIMAD.WIDE.U32 UR10, UR5, UR15, URZ ;  /* 0x0000000f050a72a5 */ /* 0x008fe4000f8e00ff */
[----:B--2---:R-:W-:-:S02]  /*12d0*/  UIMAD.WIDE.U32 UR22, UR6, UR12, URZ ;  /* 0x0000000c061672a5 */ /* 0x004fc4000f8e00ff */
[----:B----4-:R-:W-:Y:S02]  /*12e0*/  UISETP.NE.AND UP1, UPT, UR26, 0x1, UPT ;  /* 0x000000011a00788c */ /* 0x010fe4000bf25270 */
[----:B------:R-:W-:Y:S01]  /*12f0*/  UISETP.NE.AND UP2, UPT, UR21, 0x1, UPT ;  /* 0x000000011500788c */ /* 0x000fe2000bf45270 */
[----:B------:R-:W-:Y:S02]  /*1300*/  UMOV UR10, UR11 ;  /* 0x0000000b000a7c82 */ /* 0x000fe40008000000 */
[----:B------:R-:W-:Y:S01]  /*1310*/  UMOV UR22, UR23 ;  /* 0x0000001700167c82 */ /* 0x000fe20008000000 */
[----:B------:R-:W-:Y:S02]  /*1320*/  @UP0 USHF.R.U32.HI UR5, URZ, UR4, UR10 ;  /* 0x00000004ff050299 */ /* 0x000fe4000801160a */
[----:B------:R-:W-:Y:S02]  /*1330*/  UIMAD.WIDE.U32 UR24, UR20, UR15, URZ ;  /* 0x0000000f141872a5 */ /* 0x000fe4000f8e00ff */
[----:B------:R-:W-:-:S02]  /*1340*/  UIMAD.WIDE.U32 UR10, UR5, UR8, URZ ;  /* 0x00000008050a72a5 */ /* 0x000fc4000f8e00ff */
[----:B------:R-:W-:Y:S02]  /*1350*/  @UP1 USHF.R.U32.HI UR6, URZ, UR13, UR22 ;  /* 0x0000000dff061299 */ /* 0x000fe40008011616 */
[----:B------:R-:W-:Y:S02]  /*1360*/  UIMAD.WIDE.U32 UR18, UR16, UR12, URZ ;  /* 0x0000000c101272a5 */ /* 0x000fe4000f8e00ff */
[----:B------:R-:W-:Y:S01]  /*1370*/  UIMAD.WIDE.U32 UR22, UR6, UR8, URZ ;  /* 0x00000008061672a5 */ /* 0x000fe2000f8e00ff */
[----:B------:R-:W-:Y:S01]  /*1380*/  UMOV UR24, UR25 ;  /* 0x0000001900187c82 */ /* 0x000fe20008000000 */
[----:B------:R-:W-:Y:S01]  /*1390*/  UMOV UR10, UR11 ;  /* 0x0000000b000a7c82 */ /* 0x000fe20008000000 */
[----:B------:R-:W-:Y:S02]  /*13a0*/  USHF.R.U32.HI UR24, URZ, UR4, UR24 ;  /* 0x00000004ff187299 */ /* 0x000fe40008011618 */
[----:B------:R-:W-:Y:S02]  /*13b0*/  @UP2 USHF.R.U32.HI UR5, URZ, UR9, UR10 ;  /* 0x00000009ff052299 */ /* 0x000fe4000801160a */
[----:B------:R-:W-:Y:S01]  /*13c0*/  UMOV UR7, UR23 ;  /* 0x0000001700077c82 */ /* 0x000fe20008000000 */
[----:B------:R-:W-:Y:S01]  /*13d0*/  UMOV UR18, UR19 ;  /* 0x0000001300127c82 */ /* 0x000fe20008000000 */
[----:B------:R-:W-:-:S02]  /*13e0*/  @UP2 USHF.R.U32.HI UR6, URZ, UR9, UR7 ;  /* 0x00000009ff062299 */ /* 0x000fc40008011607 */
[----:B------:R-:W-:Y:S02]  /*13f0*/  USHF.R.U32.HI UR18, URZ, UR13, UR18 ;  /* 0x0000000dff127299 */ /* 0x000fe40008011612 */
[----:B------:R-:W-:Y:S02]  /*1400*/  USEL UR4, UR20, UR24, !UP0 ;  /* 0x0000001814047287 */ /* 0x000fe4000c000000 */
[----:B------:R-:W-:Y:S02]  /*1410*/  UIMAD UR7, UR5, UR21, URZ ;  /* 0x00000015050772a4 */ /* 0x000fe4000f8e02ff */
[----:B------:R-:W-:Y:S02]  /*1420*/  USEL UR5, UR16, UR18, !UP1 ;  /* 0x0000001210057287 */ /* 0x000fe4000c800000 */
[----:B------:R-:W-:Y:S02]  /*1430*/  UIMAD UR12, UR6, UR21, URZ ;  /* 0x00000015060c72a4 */ /* 0x000fe4000f8e02ff */
[----:B------:R-:W-:-:S02]  /*1440*/  UISETP.GE.AND UP0, UPT, UR4, UR7, UPT ;  /* 0x000000070400728c */ /* 0x000fc4000bf06270 */
[----:B------:R-:W-:Y:S02]  /*1450*/  UIMAD.WIDE.U32 UR10, UR4, UR8, URZ ;  /* 0x00000008040a72a5 */ /* 0x000fe4000f8e00ff */
[----:B------:R-:W-:Y:S02]  /*1460*/  UISETP.GE.OR UP0, UPT, UR5, UR12, UP0 ;  /* 0x0000000c0500728c */ /* 0x000fe40008706670 */
[----:B------:R-:W-:Y:S02]  /*1470*/  UIMAD.WIDE.U32 UR12, UR5, UR8, URZ ;  /* 0x00000008050c72a5 */ /* 0x000fe4000f8e00ff */
[----:B------:R-:W-:Y:S01]  /*1480*/  UIADD3 UR10, UPT, UPT, -UR4, URZ, URZ ;  /* 0x000000ff040a7290 */ /* 0x000fe2000fffe1ff */
[----:B------:R-:W-:Y:S01]  /*1490*/  UMOV UR8, UR11 ;  /* 0x0000000b00087c82 */ /* 0x000fe20008000000 */
[----:B------:R-:W-:Y:S02]  /*14a0*/  UIADD3 UR11, UPT, UPT, -UR5, URZ, URZ ;  /* 0x000000ff050b7290 */ /* 0x000fe4000fffe1ff */
[----:B------:R-:W-:-:S03]  /*14b0*/  USHF.R.U32.HI UR8, URZ, UR9, UR8 ;  /* 0x00000009ff087299 */ /* 0x000fc60008011608 */
[----:B------:R-:W-:Y:S01]  /*14c0*/  @!UP0 UMOV UR7, UR13 ;  /* 0x0000000d00078c82 */ /* 0x000fe20008000000 */
[----:B------:R-:W-:Y:S02]  /*14d0*/  UIMAD UR20, UR14, UR10, UR20 ;  /* 0x0000000a0e1472a4 */ /* 0x000fe4000f8e0214 */
[----:B------:R-:W-:Y:S02]  /*14e0*/  USEL UR8, UR4, UR8, !UP2 ;  /* 0x0000000804087287 */ /* 0x000fe4000d000000 */
[----:B------:R-:W-:Y:S02]  /*14f0*/  @!UP0 USHF.R.U32.HI UR7, URZ, UR9, UR7 ;  /* 0x00000009ff078299 */ /* 0x000fe40008011607 */
[----:B------:R-:W-:Y:S02]  /*1500*/  UIADD3 UR9, UPT, UPT, -UR8, URZ, URZ ;  /* 0x000000ff08097290 */ /* 0x000fe4000fffe1ff */
[----:B------:R-:W-:Y:S02]  /*1510*/  @!UP0 USEL UR7, UR5, UR7, !UP2 ;  /* 0x0000000705078287 */ /* 0x000fe4000d000000 */
[----:B------:R-:W-:-:S02]  /*1520*/  UIMAD UR9, UR21, UR9, UR4 ;  /* 0x00000009150972a4 */ /* 0x000fc4000f8e0204 */
[----:B------:R-:W-:Y:S02]  /*1530*/  @!UP0 UIADD3 UR8, UPT, UPT, UR8, -UR7, URZ ;  /* 0x8000000708088290 */ /* 0x000fe4000fffe0ff */
[----:B------:R-:W-:Y:S02]  /*1540*/  @!UP0 UIMAD UR6, UR9, UR6, UR7 ;  /* 0x00000006090682a4 */ /* 0x000fe4000f8e0207 */
[----:B------:R-:W-:Y:S02]  /*1550*/  @!UP0 UIMAD UR4, UR8, UR21, UR5 ;  /* 0x00000015080482a4 */ /* 0x000fe4000f8e0205 */
[----:B------:R-:W-:Y:S02]  /*1560*/  UIMAD UR16, UR26, UR11, UR16 ;  /* 0x0000000b1a1072a4 */ /* 0x000fe4000f8e0210 */
[----:B------:R-:W-:Y:S01]  /*1570*/  UIMAD UR20, UR4, UR14, UR20 ;  /* 0x0000000e041472a4 */ /* 0x000fe2000f8e0214 */
[----:B------:R-:W-:Y:S02]  /*1580*/  @!UP0 UMOV UR5, UR6 ;  /* 0x0000000600058c82 */ /* 0x000fe40008000000 */
[----:B------:R-:W-:-:S12]  /*1590*/  UIMAD UR16, UR5, UR26, UR16 ;  /* 0x0000001a051072a4 */ /* 0x000fd8000f8e0210 */
.L_x_19:
[----:B------:R-:W-:Y:S02]  /*15a0*/  UISETP.NE.AND UP1, UPT, UR27, 0x1, UPT ;  /* 0x000000011b00788c */ /* 0x000fe4000bf25270 */
[----:B------:R-:W-:Y:S02]  /*15b0*/  UISETP.NE.AND UP0, UPT, UR17, 0x2, UPT ;  /* 0x000000021100788c */ /* 0x000fe4000bf05270 */
[----:B------:R-:W-:-:S05]  /*15c0*/  ULOP3.LUT UR28, UR28, 0x400, URZ, 0xc0, !UPT ;  /* 0x000004001c1c7892 */ /* 0x000fca000f8ec0ff */
[----:B------:R-:W-:Y:S07]  /*15d0*/  BRA.U UP1, `(.L_x_20) ;  /* 0x0000000101447547 */ /* 0x000fee000b800000 */
[----:B------:R-:W1:Y:S01]  /*15e0*/  LDCU.128 UR8, c[0x0][0xb10] ;  /* 0x00016200ff0877ac */ /* 0x000e620008000c00 */
[----:B------:R-:W2:Y:S01]  /*15f0*/  LDCU UR12, c[0x0][0xb0c] ;  /* 0x00016180ff0c77ac */ /* 0x000ea20008000800 */
[----:B------:R-:W3:Y:S01]  /*1600*/  LDCU UR13, c[0x0][0xb20] ;  /* 0x00016400ff0d77ac */ /* 0x000ee20008000800 */
[----:B-1----:R-:W-:Y:S02]  /*1610*/  UIMAD.WIDE.U32 UR6, UR16, UR8, URZ ;  /* 0x00000008100672a5 */ /* 0x002fe4000f8e00ff */
[----:B------:R-:W-:Y:S02]  /*1620*/  UIMAD.WIDE.U32 UR4, UR20, UR11, URZ ;  /* 0x0000000b140472a5 */ /* 0x000fe4000f8e00ff */
[----:B--2---:R-:W-:Y:S02]  /*1630*/  UISETP.NE.AND UP2, UPT, UR12, 0x1, UPT ;  /* 0x000000010c00788c */ /* 0x004fe4000bf45270 */
[----:B------:R-:W-:Y:S01]  /*1640*/  UISETP.NE.AND UP1, UPT, UR10, 0x1, UPT ;  /* 0x000000010a00788c */ /* 0x000fe2000bf25270 */
[----:B------:R-:W-:-:S02]  /*1650*/  UMOV UR6, UR7 ;  /* 0x0000000700067c82 */ /* 0x000fc40008000000 */
[----:B------:R-:W-:Y:S01]  /*1660*/  UMOV UR4, UR5 ;  /* 0x0000000500047c82 */ /* 0x000fe20008000000 */
[----:B------:R-:W-:Y:S02]  /*1670*/  USHF.R.U32.HI UR6, URZ, UR9, UR6 ;  /* 0x00000009ff067299 */ /* 0x000fe40008011606 */
[----:B---3--:R-:W-:Y:S02]  /*1680*/  USHF.R.U32.HI UR4, URZ, UR13, UR4 ;  /* 0x0000000dff047299 */ /* 0x008fe40008011604 */
[----:B------:R-:W-:Y:S02]  /*1690*/  USEL UR5, UR16, UR6, !UP2 ;  /* 0x0000000610057287 */ /* 0x000fe4000d000000 */
[----:B------:R-:W-:-:S04]  /*16a0*/  USEL UR4, UR20, UR4, !UP1 ;  /* 0x0000000414047287 */ /* 0x000fc8000c800000 */
[----:B------:R-:W-:Y:S02]  /*16b0*/  UIADD3 UR6, UPT, UPT, UR5, -UR4, URZ ;  /* 0x8000000405067290 */ /* 0x000fe4000fffe0ff */
[----:B------:R-:W-:Y:S02]  /*16c0*/  UIADD3 UR4, UPT, UPT, -UR5, UR4, URZ ;  /* 0x0000000405047290 */ /* 0x000fe4000fffe1ff */
[----:B------:R-:W-:Y:S02]  /*16d0*/  UIMAD UR20, UR6, UR10, UR20 ;  /* 0x0000000a061472a4 */ /* 0x000fe4000f8e0214 */
[----:B------:R-:W-:-:S12]  /*16e0*/  UIMAD UR16, UR4, UR12, UR16 ;  /* 0x0000000c041072a4 */ /* 0x000fd8000f8e0210 */
.L_x_20:
[----:B------:R-:W-:Y:S05]  /*16f0*/  BRA.U !UP5, `(.L_x_21) ;  /* 0x000000010d0c7547 */ /* 0x000fea000b800000 */
[----:B------:R-:W-:Y:S01]  /*1700*/  UCGABAR_WAIT ;  /* 0x0000000000007dc7 */ /* 0x000fe20008000000 */
[----:B------:R-:W-:Y:S01]  /*1710*/  CCTL.IVALL ;  /* 0x00000000ff00798f */ /* 0x000fe20002000000 */
[----:B------:R-:W-:Y:S05]  /*1720*/  BRA `(.L_x_22) ;  /* 0x0000000000047947 */ /* 0x000fea0003800000 */
.L_x_21:
[----:B------:R-:W-:Y:S06]  /*1730*/  BAR.SYNC.DEFER_BLOCKING 0x0 ;  /* 0x0000000000007b1d */ /* 0x000fec0000010000 */
.L_x_22:
[----:B------:R-:W-:Y:S05]  /*1740*/  BRA.U UP0, `(.L_x_23) ;  /* 0x0000001500787547 */ /* 0x000fea000b800000 */
[----:B------:R-:W1:Y:S01]  /*1750*/  LDCU UR6, c[0x0][0x38c] ;  /* 0x00007180ff0677ac */ /* 0x000e620008000800 */
[----:B------:R-:W2:Y:S01]  /*1760*/  S2UR UR8, SR_CgaCtaId ;  /* 0x00000000000879c3 */ /* 0x000ea20000008800 */
[----:B------:R-:W-:Y:S01]  /*1770*/  PLOP3.LUT P1, PT, PT, PT, UP3, 0x80, 0x8 ;  /* 0x000000000008781c */ /* 0x000fe20003f2f038 */
[----:B------:R-:W-:Y:S01]  /*1780*/  IMAD.MOV.U32 R12, RZ, RZ, 0x1 ;  /* 0x00000001ff0c7424 */ /* 0x000fe200078e00ff */
[----:B------:R-:W-:Y:S01]  /*1790*/  UMOV UR7, 0x400 ;  /* 0x0000040000077882 */ /* 0x000fe20000000000 */
[----:B------:R-:W-:Y:S01]  /*17a0*/  UISETP.NE.AND UP1, UPT, UR17, URZ, UPT ;  /* 0x000000ff1100728c */ /* 0x000fe2000bf25270 */
[----:B------:R-:W-:Y:S02]  /*17b0*/  ISETP.EQ.OR P2, PT, R0, RZ, P3 ;  /* 0x000000ff0000720c */ /* 0x000fe40001f42670 */
[----:B------:R-:W-:Y:S02]  /*17c0*/  CS2R R10, SRZ ;  /* 0x00000000000a7805 */ /* 0x000fe4000001ff00 */
[----:B------:R-:W-:Y:S01]  /*17d0*/  PLOP3.LUT P1, PT, P1, PT, PT, 0x8, 0x80 ;  /* 0x000000000080781c */ /* 0x000fe20000f2e170 */
[----:B------:R-:W-:Y:S01]  /*17e0*/  IMAD.MOV.U32 R9, RZ, RZ, RZ ;  /* 0x000000ffff097224 */ /* 0x000fe200078e00ff */
[----:B------:R-:W3:Y:S01]  /*17f0*/  LDCU UR40, c[0x0][0x370] ;  /* 0x00006e00ff2877ac */ /* 0x000ee20008000800 */
[----:B------:R-:W-:Y:S01]  /*1800*/  IMAD.MOV.U32 R8, RZ, RZ, 0x1 ;  /* 0x00000001ff087424 */ /* 0x000fe200078e00ff */
[----:B------:R-:W4:Y:S01]  /*1810*/  LDCU.64 UR26, c[0x0][0x348] ;  /* 0x00006900ff1a77ac */ /* 0x000f220008000a00 */
[----:B-1----:R-:W-:-:S02]  /*1820*/  UIADD3 UR5, UPT, UPT, UR6, 0x1f, URZ ;  /* 0x0000001f06057890 */ /* 0x002fc4000fffe0ff */
[----:B------:R-:W-:Y:S02]  /*1830*/  USHF.R.U32.HI UR45, URZ, 0x5, UR28 ;  /* 0x00000005ff2d7899 */ /* 0x000fe4000801161c */
[----:B------:R-:W-:Y:S02]  /*1840*/  USHF.R.S32.HI UR4, URZ, 0x1f, UR5 ;  /* 0x0000001fff047899 */ /* 0x000fe40008011405 */
[----:B------:R-:W-:Y:S02]  /*1850*/  UIADD3 UR46, UPT, UPT, UR6, 0x3e, URZ ;  /* 0x0000003e062e7890 */ /* 0x000fe4000fffe0ff */
[----:B------:R-:W-:Y:S02]  /*1860*/  ULEA.HI UR4, UR4, UR5, URZ, 0x5 ;  /* 0x0000000504047291 */ /* 0x000fe4000f8f28ff */
[----:B------:R-:W-:Y:S02]  /*1870*/  UIADD3 UR5, UPT, UPT, UR6, -0x1, URZ ;  /* 0xffffffff06057890 */ /* 0x000fe4000fffe0ff */
[----:B------:R-:W-:-:S02]  /*1880*/  USHF.R.S32.HI UR43, URZ, 0x5, UR4 ;  /* 0x00000005ff2b7899 */ /* 0x000fc40008011404 */
[----:B------:R-:W-:Y:S02]  /*1890*/  UISETP.GE.U32.AND UP2, UPT, UR5, -0x3f, UPT ;  /* 0xffffffc10500788c */ /* 0x000fe4000bf46070 */
[----:B------:R-:W-:Y:S02]  /*18a0*/  UISETP.LT.U32.AND UP0, UPT, UR43, 0x9, UPT ;  /* 0x000000092b00788c */ /* 0x000fe4000bf01070 */
[----:B--2---:R-:W-:Y:S02]  /*18b0*/  ULEA UR7, UR8, UR7, 0x18 ;  /* 0x0000000708077291 */ /* 0x004fe4000f8ec0ff */
[----:B------:R-:W-:Y:S02]  /*18c0*/  USEL UR41, UR43, 0x9, UP0 ;  /* 0x000000092b297887 */ /* 0x000fe40008000000 */
[----:B------:R-:W-:Y:S02]  /*18d0*/  ULEA UR29, UR28, UR7, 0x1 ;  /* 0x000000071c1d7291 */ /* 0x000fe4000f8e08ff */
[----:B------:R-:W-:-:S02]  /*18e0*/  UIADD3 UR21, UPT, UPT, UR41, -0x1, URZ ;  /* 0xffffffff29157890 */ /* 0x000fc4000fffe0ff */
[----:B------:R-:W-:Y:S01]  /*18f0*/  @UP2 UIADD3 UR21, UPT, UPT, UR41, URZ, URZ ;  /* 0x000000ff29152290 */ /* 0x000fe2000fffe0ff */
[----:B------:R-:W1:Y:S01]  /*1900*/  LDCU UR39, c[0x0][0x374] ;  /* 0x00006e80ff2777ac */ /* 0x000e620008000800 */
[----:B------:R-:W-:Y:S02]  /*1910*/  USEL UR24, UR48, 0x2, UP1 ;  /* 0x0000000230187887 */ /* 0x000fe40008800000 */
[----:B------:R-:W-:Y:S02]  /*1920*/  UIADD3 UR29, UPT, UPT, UR29, 0x8800, URZ ;  /* 0x000088001d1d7890 */ /* 0x000fe4000fffe0ff */
[----:B------:R-:W-:Y:S02]  /*1930*/  UIADD3 UR44, UPT, UPT, UR43, -UR41, URZ ;  /* 0x800000292b2c7290 */ /* 0x000fe4000fffe0ff */
[----:B------:R-:W-:Y:S01]  /*1940*/  UIADD3 UR21, UPT, UPT, UR21, 0x1, URZ ;  /* 0x0000000115157890 */ /* 0x000fe2000fffe0ff */
[----:B---34-:R-:W-:-:S11]  /*1950*/  UMOV UR5, URZ ;  /* 0x000000ff00057c82 */ /* 0x018fd60008000000 */
.L_x_43:
[----:B------:R-:W2:Y:S02]  /*1960*/  S2UR UR4, SR_CgaCtaId ;  /* 0x00000000000479c3 */ /* 0x000ea40000008800 */
[----:B--2---:R-:W-:-:S09]  /*1970*/  UISETP.NE.AND UP0, UPT, UR4, URZ, UPT ;  /* 0x000000ff0400728c */ /* 0x004fd2000bf05270 */
[----:B-1----:R-:W-:Y:S05]  /*1980*/  BRA.U UP0, `(.L_x_24) ;  /* 0x0000000100287547 */ /* 0x002fea000b800000 */
[----:B------:R-:W-:Y:S02]  /*1990*/  LEA R0, R9, UR7, 0x3 ;  /* 0x0000000709007c11 */ /* 0x000fe4000f8e18ff */
[----:B------:R-:W-:-:S04]  /*19a0*/  SHF.L.U32 R3, R8, 0x1f, RZ ;  /* 0x0000001f08037819 */ /* 0x000fc800000006ff */
[----:B------:R-:W2:Y:S02]  /*19b0*/  SYNCS.PHASECHK.TRANS64.TRYWAIT P0, [R0+URZ+0x150], R3 ;  /* 0x00015003000075a7 */ /* 0x000ea400080011ff */
[----:B--2---:R-:W-:Y:S05]  /*19c0*/  @!P0 BRA `(.L_x_25) ;  /* 0x0000007c00c08947 */ /* 0x004fea0003800000 */
.L_x_144:
[----:B------:R3:W-:Y:S01]  /*19d0*/  SYNCS.ARRIVE.TRANS64.A1T0 RZ, [R0+URZ+0x140], RZ ;  /* 0x000140ff00ff79a7 */ /* 0x0007e200081000ff */
[----:B------:R-:W-:-:S05]  /*19e0*/  VIADD R9, R9, 0x1 ;  /* 0x0000000109097836 */ /* 0x000fca0000000000 */
[----:B------:R-:W-:-:S04]  /*19f0*/  ISETP.NE.AND P0, PT, R9, 0x2, PT ;  /* 0x000000020900780c */ /* 0x000fc80003f05270 */
[----:B--2---:R-:W-:Y:S02]  /*1a00*/  SEL R3, RZ, 0x1, P0 ;  /* 0x00000001ff037807 */ /* 0x004fe40000000000 */
[----:B------:R-:W-:Y:S02]  /*1a10*/  SEL R9, R9, RZ, P0 ;  /* 0x000000ff09097207 */ /* 0x000fe40000000000 */
[----:B------:R-:W-:-:S07]  /*1a20*/  LOP3.LUT R8, R8, R3, RZ, 0x3c, !PT ;  /* 0x0000000308087212 */ /* 0x000fce00078e3cff */
.L_x_24:
[----:B------:R-:W-:Y:S01]  /*1a30*/  ULEA UR4, UR5, UR7, 0x3 ;  /* 0x0000000705047291 */ /* 0x000fe2000f8e18ff */
[----:B---3--:R-:W-:Y:S01]  /*1a40*/  SHF.L.U32 R0, R12, 0x1f, RZ ;  /* 0x0000001f0c007819 */ /* 0x008fe200000006ff */
[----:B------:R-:W-:Y:S02]  /*1a50*/  UISETP.GE.U32.AND UP0, UPT, UR46, 0x3f, UPT ;  /* 0x0000003f2e00788c */ /* 0x000fe4000bf06070 */
[----:B------:R-:W-:Y:S02]  /*1a60*/  USHF.L.U32 UR11, UR20, 0x8, URZ ;  /* 0x00000008140b7899 */ /* 0x000fe400080006ff */
[----:B------:R-:W-:Y:S01]  /*1a70*/  ULEA UR35, UR16, UR45, 0x6 ;  /* 0x0000002d10237291 */ /* 0x000fe2000f8e30ff */
[----:B------:R-:W-:Y:S02]  /*1a80*/  UMOV UR13, URZ ;  /* 0x000000ff000d7c82 */ /* 0x000fe40008000000 */
[----:B------:R2:W3:Y:S02]  /*1a90*/  SYNCS.PHASECHK.TRANS64.TRYWAIT P0, [UR4+0x48], R0 ;  /* 0x00004800ff0075a7 */ /* 0x0004e40008001104 */
[----:B------:R-:W-:Y:S07]  /*1aa0*/  BRA.U !UP0, `(.L_x_26) ;  /* 0x0000000108c07547 */ /* 0x000fee000b800000 */
[----:B------:R-:W-:Y:S01]  /*1ab0*/  UMOV UR6, URZ ;  /* 0x000000ff00067c82 */ /* 0x000fe20008000000 */
[----:B------:R-:W-:-:S05]  /*1ac0*/  UMOV UR4, UR5 ;  /* 0x0000000500047c82 */ /* 0x000fca0008000000 */
.L_x_32:
[----:B------:R-:W-:Y:S01]  /*1ad0*/  ULEA UR33, UR4, UR7, 0x3 ;  /* 0x0000000704217291 */ /* 0x000fe2000f8e18ff */
[----:B---3--:R-:W-:Y:S01]  /*1ae0*/  @!P3 MOV R2, 0x5000 ;  /* 0x000050000002b802 */ /* 0x008fe20000000f00 */
[----:B-1-3--:R-:W-:Y:S10]  /*1af0*/  @P0 BRA `(.L_x_27) ;  /* 0x00000000000c0947 */ /* 0x00aff40003800000 */
[----:B------:R-:W-:-:S04]  /*1b00*/  SHF.L.U32 R3, R12, 0x1f, RZ ;  /* 0x0000001f0c037819 */ /* 0x000fc800000006ff */
[----:B------:R-:W3:Y:S02]  /*1b10*/  SYNCS.PHASECHK.TRANS64.TRYWAIT P0, [UR33+0x48], R3 ;  /* 0x00004803ff0075a7 */ /* 0x000ee40008001121 */
[----:B---3--:R-:W-:Y:S05]  /*1b20*/  @!P0 BRA `(.L_x_28) ;  /* 0x0000007c007c8947 */ /* 0x008fea0003800000 */
.L_x_27:
[----:B------:R3:W-:Y:S01]  /*1b30*/  @!P3 SYNCS.ARRIVE.TRANS64 RZ, [UR33], R2 ;  /* 0x00000002ffffb9a7 */ /* 0x0007e20008000021 */
[----:B------:R-:W-:-:S04]  /*1b40*/  ULOP3.LUT UR5, UR24, 0x2, URZ, 0xfc, !UPT ;  /* 0x0000000218057892 */ /* 0x000fc8000f8efcff */
[----:B------:R-:W-:-:S09]  /*1b50*/  UISETP.NE.AND UP0, UPT, UR5, 0x2, UPT ;  /* 0x000000020500788c */ /* 0x000fd2000bf05270 */
[----:B------:R-:W-:Y:S05]  /*1b60*/  BRA.U UP0, `(.L_x_29) ;  /* 0x0000000100047547 */ /* 0x000fea000b800000 */
[----:B-1----:R-:W-:Y:S05]  /*1b70*/  BPT.TRAP 0x1 ;  /* 0x000000040000795c */ /* 0x002fea0000300000 */
.L_x_29:
[----:B------:R-:W-:Y:S04]  /*1b80*/  BSSY.RECONVERGENT B0, `(.L_x_30) ;  /* 0x0000003000007945 */ /* 0x000fe80003800200 */
[----:B------:R-:W-:Y:S05]  /*1b90*/  @P2 BRA `(.L_x_31) ;  /* 0x0000000000042947 */ /* 0x000fea0003800000 */
[----:B-1----:R-:W-:Y:S05]  /*1ba0*/  BPT.TRAP 0x1 ;  /* 0x000000040000795c */ /* 0x002fea0000300000 */
.L_x_31:
[----:B-1----:R-:W-:Y:S05]  /*1bb0*/  BSYNC.RECONVERGENT B0 ;  /* 0x0000000000007941 */ /* 0x002fea0003800200 */
.L_x_30:
[----:B------:R-:W-:Y:S02]  /*1bc0*/  UIADD3 UR5, UPT, UPT, UR4, 0x1, URZ ;  /* 0x0000000104057890 */ /* 0x000fe4000fffe0ff */
[----:B------:R-:W-:Y:S02]  /*1bd0*/  UIADD3 UR16, UP1, UPT, UR26, 0x80, URZ ;  /* 0x000000801a107890 */ /* 0x000fe4000ff3e0ff */
[----:B------:R-:W-:Y:S02]  /*1be0*/  UISETP.NE.AND UP0, UPT, UR5, 0x9, UPT ;  /* 0x000000090500788c */ /* 0x000fe4000bf05270 */
[----:B------:R-:W-:Y:S02]  /*1bf0*/  USHF.L.U32 UR34, UR6, 0x5, URZ ;  /* 0x0000000506227899 */ /* 0x000fe400080006ff */
[----:B------:R-:W-:Y:S02]  /*1c00*/  USEL UR9, URZ, 0x1, UP0 ;  /* 0x00000001ff097887 */ /* 0x000fe40008000000 */
[----:B------:R-:W-:-:S02]  /*1c10*/  USEL UR5, UR5, URZ, UP0 ;  /* 0x000000ff05057287 */ /* 0x000fc40008000000 */
[----:B------:R-:W-:Y:S02]  /*1c20*/  UIADD3 UR14, UP0, UPT, UR26, 0x180, URZ ;  /* 0x000001801a0e7890 */ /* 0x000fe4000ff1e0ff */
[----:B------:R-:W-:Y:S01]  /*1c30*/  ULEA UR8, UR5, UR7, 0x3 ;  /* 0x0000000705087291 */ /* 0x000fe2000f8e18ff */
[----:B------:R-:W-:Y:S01]  /*1c40*/  LOP3.LUT R12, R12, UR9, RZ, 0x3c, !PT ;  /* 0x000000090c0c7c12 */ /* 0x000fe2000f8e3cff */
[----:B------:R-:W-:Y:S02]  /*1c50*/  ULEA UR9, UR4, UR28, 0xb ;  /* 0x0000001c04097291 */ /* 0x000fe4000f8e58ff */
[----:B------:R-:W-:Y:S01]  /*1c60*/  UIADD3.X UR17, UPT, UPT, URZ, UR27, URZ, UP1, !UPT ;  /* 0x0000001bff117290 */ /* 0x000fe20008ffe4ff */
[----:B--2---:R-:W-:Y:S01]  /*1c70*/  SHF.L.U32 R0, R12, 0x1f, RZ ;  /* 0x0000001f0c007819 */ /* 0x004fe200000006ff */
[----:B------:R-:W-:Y:S02]  /*1c80*/  ULEA UR9, UR9, UR7, 0x1 ;  /* 0x0000000709097291 */ /* 0x000fe4000f8e08ff */
[----:B------:R-:W-:Y:S01]  /*1c90*/  UIADD3.X UR15, UPT, UPT, URZ, UR27, URZ, UP0, !UPT ;  /* 0x0000001bff0f7290 */ /* 0x000fe200087fe4ff */
[----:B------:R4:W1:Y:S01]  /*1ca0*/  SYNCS.PHASECHK.TRANS64.TRYWAIT P0, [UR8+0x48], R0 ;  /* 0x00004800ff0075a7 */ /* 0x0008620008001108 */
[----:B------:R-:W-:-:S02]  /*1cb0*/  ULEA UR8, UR4, UR7, 0xe ;  /* 0x0000000704087291 */ /* 0x000fc4000f8e70ff */
[----:B------:R-:W-:Y:S02]  /*1cc0*/  UIADD3 UR32, UPT, UPT, UR9, 0x8800, URZ ;  /* 0x0000880009207890 */ /* 0x000fe4000fffe0ff */
[----:B------:R-:W-:Y:S01]  /*1cd0*/  UIADD3 UR8, UPT, UPT, UR8, 0x11800, URZ ;  /* 0x0001180008087890 */ /* 0x000fe2000fffe0ff */
[----:B------:R-:W-:Y:S01]  /*1ce0*/  UMOV UR13, 0x30000 ;  /* 0x00030000000d7882 */ /* 0x000fe20000000000 */
[----:B------:R-:W-:Y:S01]  /*1cf0*/  UMOV UR18, 0x0 ;  /* 0x0000000000127882 */ /* 0x000fe20000000000 */
[----:B------:R-:W-:Y:S01]  /*1d00*/  UMOV UR19, 0x10000000 ;  /* 0x1000000000137882 */ /* 0x000fe20000000000 */
[----:B------:R-:W-:Y:S01]  /*1d10*/  UMOV UR12, UR36 ;  /* 0x00000024000c7c82 */ /* 0x000fe20008000000 */
[----:B------:R-:W-:Y:S01]  /*1d20*/  UMOV UR9, UR33 ;  /* 0x0000002100097c82 */ /* 0x000fe20008000000 */
[----:B------:R-:W-:Y:S01]  /*1d30*/  UMOV UR10, UR34 ;  /* 0x00000022000a7c82 */ /* 0x000fe20008000000 */
[----:B------:R2:W-:Y:S01]  /*1d40*/  UTMALDG.3D.MULTICAST [UR32], [UR16], UR13, desc[UR18] ;  /* 0x00001220100073b4 */ /* 0x0005e2000801180d */
[----:B------:R-:W-:Y:S01]  /*1d50*/  UIADD3 UR6, UPT, UPT, UR6, 0x1, URZ ;  /* 0x0000000106067890 */ /* 0x000fe2000fffe0ff */
[----:B------:R-:W-:-:S03]  /*1d60*/  UMOV UR4, UR5 ;  /* 0x0000000500047c82 */ /* 0x000fc60008000000 */
[----:B------:R-:W-:Y:S01]  /*1d70*/  UISETP.NE.AND UP0, UPT, UR6, UR21, UPT ;  /* 0x000000150600728c */ /* 0x000fe2000bf05270 */
[----:B------:R4:W-:Y:S01]  /*1d80*/  UTMALDG.3D [UR8], [UR14], desc[UR18] ;  /* 0x000012080e0075b4 */ /* 0x0009e20008011000 */
[----:B--2---:R-:W-:-:S07]  /*1d90*/  UMOV UR13, UR21 ;  /* 0x00000015000d7c82 */ /* 0x004fce0008000000 */
[----:B----4-:R-:W-:Y:S05]  /*1da0*/  BRA.U UP0, `(.L_x_32) ;  /* 0xfffffffd00487547 */ /* 0x010fea000b83ffff */
.L_x_26:
[----:B------:R-:W-:Y:S01]  /*1db0*/  ULEA UR4, UR5, UR7, 0x3 ;  /* 0x0000000705047291 */ /* 0x000fe2000f8e18ff */
[----:B--2---:R-:W-:Y:S01]  /*1dc0*/  SHF.L.U32 R0, R12, 0x1f, RZ ;  /* 0x0000001f0c007819 */ /* 0x004fe200000006ff */
[----:B------:R-:W-:Y:S01]  /*1dd0*/  @!P1 SYNCS.ARRIVE.TRANS64.A1T0 RZ, [UR7+0xd8], RZ ;  /* 0x0000d8ffffff99a7 */ /* 0x000fe20008100007 */
[----:B------:R-:W-:-:S06]  /*1de0*/  UISETP.GT.AND UP0, UPT, UR43, UR41, UPT ;  /* 0x000000292b00728c */ /* 0x000fcc000bf04270 */
[----:B-1-3--:R1:W2:Y:S03]  /*1df0*/  SYNCS.PHASECHK.TRANS64.TRYWAIT P0, [UR4+0x48], R0 ;  /* 0x00004800ff0075a7 */ /* 0x00a2a60008001104 */
[----:B------:R-:W-:Y:S05]  /*1e00*/  BRA.U !UP0, `(.L_x_33) ;  /* 0x0000000108bc7547 */ /* 0x000fea000b800000 */
[----:B------:R-:W-:Y:S01]  /*1e10*/  UIADD3 UR25, UPT, UPT, UR44, UR13, URZ ;  /* 0x0000000d2c197290 */ /* 0x000fe2000fffe0ff */
[----:B------:R-:W-:-:S11]  /*1e20*/  UMOV UR4, UR5 ;  /* 0x0000000500047c82 */ /* 0x000fd60008000000 */
.L_x_39:
[----:B------:R-:W-:Y:S01]  /*1e30*/  ULEA UR17, UR4, UR7, 0x3 ;  /* 0x0000000704117291 */ /* 0x000fe2000f8e18ff */
[----:B--2---:R-:W-:Y:S01]  /*1e40*/  @!P3 MOV R2, 0x5000 ;  /* 0x000050000002b802 */ /* 0x004fe20000000f00 */
[----:B--2-4-:R-:W-:Y:S10]  /*1e50*/  @P0 BRA `(.L_x_34) ;  /* 0x00000000000c0947 */ /* 0x014ff40003800000 */
[----:B------:R-:W-:-:S04]  /*1e60*/  SHF.L.U32 R3, R12, 0x1f, RZ ;  /* 0x0000001f0c037819 */ /* 0x000fc800000006ff */
[----:B------:R-:W2:Y:S02]  /*1e70*/  SYNCS.PHASECHK.TRANS64.TRYWAIT P0, [UR17+0x48], R3 ;  /* 0x00004803ff0075a7 */ /* 0x000ea40008001111 */
[----:B--2---:R-:W-:Y:S05]  /*1e80*/  @!P0 BRA `(.L_x_35) ;  /* 0x0000007800bc8947 */ /* 0x004fea0003800000 */
.L_x_34:
[----:B------:R2:W-:Y:S01]  /*1e90*/  @!P3 SYNCS.ARRIVE.TRANS64 RZ, [UR17], R2 ;  /* 0x00000002ffffb9a7 */ /* 0x0005e20008000011 */
[----:B------:R-:W-:-:S04]  /*1ea0*/  ULOP3.LUT UR5, UR24, 0x2, URZ, 0xfc, !UPT ;  /* 0x0000000218057892 */ /* 0x000fc8000f8efcff */
[----:B------:R-:W-:-:S09]  /*1eb0*/  UISETP.NE.AND UP0, UPT, UR5, 0x2, UPT ;  /* 0x000000020500788c */ /* 0x000fd2000bf05270 */
[----:B------:R-:W-:Y:S05]  /*1ec0*/  BRA.U UP0, `(.L_x_36) ;  /* 0x0000000100047547 */ /* 0x000fea000b800000 */
[----:B------:R-:W-:Y:S05]  /*1ed0*/  BPT.TRAP 0x1 ;  /* 0x000000040000795c */ /* 0x000fea0000300000 */
.L_x_36:
[----:B------:R-:W-:Y:S04]  /*1ee0*/  BSSY.RECONVERGENT B0, `(.L_x_37) ;  /* 0x0000003000007945 */ /* 0x000fe80003800200 */
[----:B------:R-:W-:Y:S05]  /*1ef0*/  @P2 BRA `(.L_x_38) ;  /* 0x0000000000042947 */ /* 0x000fea0003800000 */
[----:B------:R-:W-:Y:S05]  /*1f00*/  BPT.TRAP 0x1 ;  /* 0x000000040000795c */ /* 0x000fea0000300000 */
.L_x_38:
[----:B------:R-:W-:Y:S05]  /*1f10*/  BSYNC.RECONVERGENT B0 ;  /* 0x0000000000007941 */ /* 0x000fea0003800200 */
.L_x_37:
[----:B------:R-:W-:Y:S02]  /*1f20*/  UIADD3 UR5, UPT, UPT, UR4, 0x1, URZ ;  /* 0x0000000104057890 */ /* 0x000fe4000fffe0ff */
[----:B------:R-:W-:Y:S02]  /*1f30*/  UIADD3 UR14, UP1, UPT, UR26, 0x80, URZ ;  /* 0x000000801a0e7890 */ /* 0x000fe4000ff3e0ff */
[----:B------:R-:W-:Y:S02]  /*1f40*/  UISETP.NE.AND UP0, UPT, UR5, 0x9, UPT ;  /* 0x000000090500788c */ /* 0x000fe4000bf05270 */
[----:B------:R-:W-:Y:S02]  /*1f50*/  USHF.L.U32 UR18, UR13, 0x5, URZ ;  /* 0x000000050d127899 */ /* 0x000fe400080006ff */
[----:B------:R-:W-:Y:S02]  /*1f60*/  USEL UR8, URZ, 0x1, UP0 ;  /* 0x00000001ff087887 */ /* 0x000fe40008000000 */
[----:B------:R-:W-:-:S02]  /*1f70*/  USEL UR5, UR5, URZ, UP0 ;  /* 0x000000ff05057287 */ /* 0x000fc40008000000 */
[----:B------:R-:W-:Y:S02]  /*1f80*/  UIADD3 UR22, UP0, UPT, UR26, 0x180, URZ ;  /* 0x000001801a167890 */ /* 0x000fe4000ff1e0ff */
[----:B------:R-:W-:Y:S01]  /*1f90*/  LOP3.LUT R12, R12, UR8, RZ, 0x3c, !PT ;  /* 0x000000080c0c7c12 */ /* 0x000fe2000f8e3cff */
[----:B------:R-:W-:Y:S02]  /*1fa0*/  ULEA UR6, UR5, UR7, 0x3 ;  /* 0x0000000705067291 */ /* 0x000fe4000f8e18ff */
[----:B------:R-:W-:Y:S01]  /*1fb0*/  ULEA UR8, UR4, UR7, 0xe ;  /* 0x0000000704087291 */ /* 0x000fe2000f8e70ff */
[----:B-1----:R-:W-:Y:S01]  /*1fc0*/  SHF.L.U32 R0, R12, 0x1f, RZ ;  /* 0x0000001f0c007819 */ /* 0x002fe200000006ff */
[----:B------:R-:W-:Y:S02]  /*1fd0*/  ULEA UR16, UR4, UR29, 0xc ;  /* 0x0000001d04107291 */ /* 0x000fe4000f8e60ff */
[----:B------:R-:W-:Y:S02]  /*1fe0*/  UIADD3.X UR15, UPT, UPT, URZ, UR27, URZ, UP1, !UPT ;  /* 0x0000001bff0f7290 */ /* 0x000fe40008ffe4ff */
[----:B------:R-:W-:Y:S01]  /*1ff0*/  UIADD3 UR8, UPT, UPT, UR8, 0x11800, URZ ;  /* 0x0001180008087890 */ /* 0x000fe2000fffe0ff */
[----:B------:R3:W4:Y:S01]  /*2000*/  SYNCS.PHASECHK.TRANS64.TRYWAIT P0, [UR6+0x48], R0 ;  /* 0x00004800ff0075a7 */ /* 0x0007220008001106 */
[----:B------:R-:W-:Y:S01]  /*2010*/  UIADD3.X UR23, UPT, UPT, URZ, UR27, URZ, UP0, !UPT ;  /* 0x0000001bff177290 */ /* 0x000fe200087fe4ff */
[----:B------:R-:W-:Y:S01]  /*2020*/  UMOV UR6, 0x30000 ;  /* 0x0003000000067882 */ /* 0x000fe20000000000 */
[----:B------:R-:W-:Y:S01]  /*2030*/  UMOV UR30, 0x0 ;  /* 0x00000000001e7882 */ /* 0x000fe20000000000 */
[----:B------:R-:W-:Y:S01]  /*2040*/  UMOV UR31, 0x10000000 ;  /* 0x10000000001f7882 */ /* 0x000fe20000000000 */
[----:B------:R-:W-:Y:S01]  /*2050*/  UMOV UR19, UR35 ;  /* 0x0000002300137c82 */ /* 0x000fe20008000000 */
[----:B------:R-:W-:Y:S01]  /*2060*/  UMOV UR20, UR36 ;  /* 0x0000002400147c82 */ /* 0x000fe20008000000 */
[----:B------:R-:W-:Y:S01]  /*2070*/  UMOV UR12, UR36 ;  /* 0x00000024000c7c82 */ /* 0x000fe20008000000 */
[----:B------:R-:W-:Y:S01]  /*2080*/  UMOV UR9, UR17 ;  /* 0x0000001100097c82 */ /* 0x000fe20008000000 */
[----:B------:R-:W-:Y:S01]  /*2090*/  UMOV UR10, UR18 ;  /* 0x00000012000a7c82 */ /* 0x000fe20008000000 */
[----:B------:R3:W-:Y:S01]  /*20a0*/  UTMALDG.3D.MULTICAST [UR16], [UR14], UR6, desc[UR30] ;  /* 0x00001e100e0073b4 */ /* 0x0007e20008011806 */
[----:B------:R-:W-:Y:S01]  /*20b0*/  UIADD3 UR13, UPT, UPT, UR13, 0x1, URZ ;  /* 0x000000010d0d7890 */ /* 0x000fe2000fffe0ff */
[----:B------:R-:W-:-:S03]  /*20c0*/  UMOV UR4, UR5 ;  /* 0x0000000500047c82 */ /* 0x000fc60008000000 */
[----:B------:R-:W-:Y:S01]  /*20d0*/  UISETP.NE.AND UP0, UPT, UR13, UR25, UPT ;  /* 0x000000190d00728c */ /* 0x000fe2000bf05270 */
[----:B------:R3:W-:Y:S08]  /*20e0*/  UTMALDG.3D [UR8], [UR22], desc[UR30] ;  /* 0x00001e08160075b4 */ /* 0x0007f00008011000 */
[----:B---3--:R-:W-:Y:S05]  /*20f0*/  BRA.U UP0, `(.L_x_39) ;  /* 0xfffffffd004c7547 */ /* 0x008fea000b83ffff */
.L_x_33:
[C---:B------:R-:W-:Y:S01]  /*2100*/  LEA R3, R11.reuse, UR7, 0x3 ;  /* 0x000000070b037c11 */ /* 0x040fe2000f8e18ff */
[----:B------:R-:W-:Y:S01]  /*2110*/  NOP ;  /* 0x0000000000007918 */ /* 0x000fe20000000000 */
[----:B-1----:R-:W-:Y:S02]  /*2120*/  SHF.L.U32 R0, R10, 0x1f, RZ ;  /* 0x0000001f0a007819 */ /* 0x002fe400000006ff */
[----:B------:R-:W-:Y:S02]  /*2130*/  LEA R5, R11, UR7, 0x4 ;  /* 0x000000070b057c11 */ /* 0x000fe4000f8e20ff */
[----:B--2-4-:R-:W1:Y:S02]  /*2140*/  SYNCS.PHASECHK.TRANS64.TRYWAIT P0, [R3+URZ+0xe0], R0 ;  /* 0x0000e000030075a7 */ /* 0x014e6400080011ff */
[----:B-1----:R-:W-:Y:S05]  /*2150*/  @!P0 BRA `(.L_x_40) ;  /* 0x0000007800208947 */ /* 0x002fea0003800000 */
.L_x_147:
[----:B------:R-:W2:Y:S01]  /*2160*/  LDS.128 R4, [R5+0x170] ;  /* 0x0001700005047984 */ /* 0x000ea20000000c00 */
[----:B------:R-:W-:Y:S01]  /*2170*/  UISETP.GE.AND UP0, UPT, UR42, 0x1, UPT ;  /* 0x000000012a00788c */ /* 0x000fe2000bf06270 */
[----:B------:R-:W-:Y:S01]  /*2180*/  @!PT LDS RZ, [RZ] ;  /* 0x00000000fffff984 */ /* 0x000fe20000000800 */
[----:B------:R-:W-:Y:S01]  /*2190*/  @!PT LDS RZ, [RZ] ;  /* 0x00000000fffff984 */ /* 0x000fe20000000800 */
[----:B------:R-:W-:Y:S01]  /*21a0*/  @!PT LDS RZ, [RZ] ;  /* 0x00000000fffff984 */ /* 0x000fe20000000800 */
[----:B------:R-:W-:Y:S01]  /*21b0*/  @!PT LDS RZ, [RZ] ;  /* 0x00000000fffff984 */ /* 0x000fe20000000800 */
[----:B------:R3:W-:Y:S06]  /*21c0*/  MEMBAR.ALL.CTA ;  /* 0x0000000000007992 */ /* 0x0007ec0000008000 */
[----:B---3--:R-:W3:Y:S01]  /*21d0*/  FENCE.VIEW.ASYNC.S ;  /* 0x00000000000073c6 */ /* 0x008ee20000000000 */
[----:B--2---:R-:W-:-:S13]  /*21e0*/  LOP3.LUT P0, RZ, R6, 0x1, RZ, 0xc0, !PT ;  /* 0x0000000106ff7812 */ /* 0x004fda000780c0ff */
[----:B---3--:R-:W-:Y:S01]  /*21f0*/  VOTEU.ANY UP1, P0 ;  /* 0x0000000000ff7886 */ /* 0x008fe20000020100 */
[----:B------:R-:W-:-:S13]  /*2200*/  PLOP3.LUT P0, PT, PT, PT, UP1, 0x80, 0x8 ;  /* 0x000000000008781c */ /* 0x000fda0003f0f018 */
[----:B-1----:R-:W-:Y:S02]  /*2210*/  @P0 LOP3.LUT R0, R5, 0xffff, RZ, 0xc0, !PT ;  /* 0x0000ffff05000812 */ /* 0x002fe400078ec0ff */
[----:B------:R-:W-:Y:S02]  /*2220*/  @P0 MOV R2, R4 ;  /* 0x0000000400020202 */ /* 0x000fe40000000f00 */
[----:B------:R-:W-:Y:S01]  /*2230*/  @P0 R2UR UR6, R0 ;  /* 0x00000000000602ca */ /* 0x000fe200000e0000 */
[----:B------:R-:W-:Y:S01]  /*2240*/  VIADD R0, R3, 0xf0 ;  /* 0x000000f003007836 */ /* 0x000fe20000000000 */
[----:B------:R-:W-:Y:S02]  /*2250*/  @P0 SHF.R.U32.HI R4, RZ, 0x10, R5 ;  /* 0x00000010ff040819 */ /* 0x000fe40000011605 */
[----:B------:R-:W-:Y:S02]  /*2260*/  @P0 R2UR UR8, R2 ;  /* 0x00000000020802ca */ /* 0x000fe400000e0000 */
[----:B------:R-:W-:-:S02]  /*2270*/  PRMT R0, RZ, 0x654, R0 ;  /* 0x00000654ff007816 */ /* 0x000fc40000000000 */
[----:B------:R-:W-:Y:S02]  /*2280*/  @P0 R2UR UR4, R4 ;  /* 0x00000000040402ca */ /* 0x000fe400000e0000 */
[----:B------:R1:W-:Y:S03]  /*2290*/  SYNCS.ARRIVE.TRANS64.RED.A1T0 RZ, [R0+URZ], RZ ;  /* 0x000000ff00ff79a7 */ /* 0x0003e600081004ff */
[----:B------:R-:W-:-:S04]  /*22a0*/  @UP1 UMOV UR37, UR6 ;  /* 0x0000000600251c82 */ /* 0x000fc80008000000 */
[----:B------:R-:W-:-:S04]  /*22b0*/  @UP1 UMOV UR38, UR8 ;  /* 0x0000000800261c82 */ /* 0x000fc80008000000 */
[----:B------:R-:W-:Y:S01]  /*22c0*/  @UP1 UMOV UR36, UR4 ;  /* 0x0000000400241c82 */ /* 0x000fe20008000000 */
[----:B------:R-:W-:Y:S05]  /*22d0*/  BRA.U !UP0, `(.L_x_41) ;  /* 0x0000000108d47547 */ /* 0x000fea000b800000 */
[----:B------:R-:W2:Y:S01]  /*22e0*/  LDCU.128 UR12, c[0x0][0xb10] ;  /* 0x00016200ff0c77ac */ /* 0x000ea20008000c00 */
[----:B------:R-:W3:Y:S01]  /*22f0*/  LDCU UR25, c[0x0][0xb20] ;  /* 0x00016400ff1977ac */ /* 0x000ee20008000800 */
[----:B------:R-:W4:Y:S01]  /*2300*/  LDCU UR20, c[0x0][0xb0c] ;  /* 0x00016180ff1477ac */ /* 0x000f220008000800 */
[----:B------:R-:W1:Y:S01]  /*2310*/  LDCU.64 UR10, c[0x0][0xb28] ;  /* 0x00016500ff0a77ac */ /* 0x000e620008000a00 */
[----:B------:R-:W-:Y:S02]  /*2320*/  UISETP.NE.AND UP3, UPT, UR42, 0x1, UPT ;  /* 0x000000012a00788c */ /* 0x000fe4000bf65270 */
[----:B--2---:R-:W-:Y:S02]  /*2330*/  UIMAD.WIDE.U32 UR16, UR39, UR15, URZ ;  /* 0x0000000f271072a5 */ /* 0x004fe4000f8e00ff */
[----:B------:R-:W-:Y:S02]  /*2340*/  UIMAD.WIDE.U32 UR8, UR40, UR12, URZ ;  /* 0x0000000c280872a5 */ /* 0x000fe4000f8e00ff */
[----:B------:R-:W-:-:S02]  /*2350*/  UISETP.NE.AND UP0, UPT, UR14, 0x1, UPT ;  /* 0x000000010e00788c */ /* 0x000fc4000bf05270 */
[----:B------:R-:W-:Y:S01]  /*2360*/  UIMAD.WIDE.U32 UR22, UR37, UR15, URZ ;  /* 0x0000000f251672a5 */ /* 0x000fe2000f8e00ff */
[----:B------:R-:W-:Y:S02]  /*2370*/  UMOV UR16, UR17 ;  /* 0x0000001100107c82 */ /* 0x000fe40008000000 */
[----:B------:R-:W-:Y:S01]  /*2380*/  UMOV UR8, UR9 ;  /* 0x0000000900087c82 */ /* 0x000fe20008000000 */
[----:B---3--:R-:W-:Y:S02]  /*2390*/  USHF.R.U32.HI UR16, URZ, UR25, UR16 ;  /* 0x00000019ff107299 */ /* 0x008fe40008011610 */
[----:B----4-:R-:W-:Y:S02]  /*23a0*/  UISETP.NE.AND UP2, UPT, UR20, 0x1, UPT ;  /* 0x000000011400788c */ /* 0x010fe4000bf45270 */
[----:B------:R-:W-:Y:S02]  /*23b0*/  USHF.R.U32.HI UR8, URZ, UR13, UR8 ;  /* 0x0000000dff087299 */ /* 0x000fe40008011608 */
[----:B------:R-:W-:-:S02]  /*23c0*/  USEL UR6, UR39, UR16, !UP0 ;  /* 0x0000001027067287 */ /* 0x000fc4000c000000 */
[----:B------:R-:W-:Y:S02]  /*23d0*/  USEL UR8, UR40, UR8, !UP2 ;  /* 0x0000000828087287 */ /* 0x000fe4000d000000 */
[----:B-1----:R-:W-:Y:S01]  /*23e0*/  UIMAD.WIDE.U32 UR16, UR6, UR10, URZ ;  /* 0x0000000a061072a5 */ /* 0x002fe2000f8e00ff */
[----:B------:R-:W-:Y:S01]  /*23f0*/  UMOV UR4, UR23 ;  /* 0x0000001700047c82 */ /* 0x000fe20008000000 */
[----:B------:R-:W-:Y:S02]  /*2400*/  UIMAD.WIDE.U32 UR18, UR38, UR12, URZ ;  /* 0x0000000c261272a5 */ /* 0x000fe4000f8e00ff */
[----:B------:R-:W-:-:S03]  /*2410*/  UIMAD.WIDE.U32 UR22, UR8, UR10, URZ ;  /* 0x0000000a081672a5 */ /* 0x000fc6000f8e00ff */
[----:B------:R-:W-:Y:S01]  /*2420*/  UMOV UR16, UR17 ;  /* 0x0000001100107c82 */ /* 0x000fe20008000000 */
[----:B------:R-:W-:Y:S02]  /*2430*/  USHF.R.U32.HI UR4, URZ, UR25, UR4 ;  /* 0x00000019ff047299 */ /* 0x000fe40008011604 */
[----:B------:R-:W-:Y:S01]  /*2440*/  @UP3 USHF.R.U32.HI UR6, URZ, UR11, UR16 ;  /* 0x0000000bff063299 */ /* 0x000fe20008011610 */
[----:B------:R-:W-:Y:S01]  /*2450*/  UMOV UR18, UR19 ;  /* 0x0000001300127c82 */ /* 0x000fe20008000000 */
[----:B------:R-:W-:Y:S01]  /*2460*/  UMOV UR22, UR23 ;  /* 0x0000001700167c82 */ /* 0x000fe20008000000 */
[----:B------:R-:W-:Y:S02]  /*2470*/  USHF.R.U32.HI UR13, URZ, UR13, UR18 ;  /* 0x0000000dff0d7299 */ /* 0x000fe40008011612 */
[----:B------:R-:W-:Y:S02]  /*2480*/  USEL UR4, UR37, UR4, !UP0 ;  /* 0x0000000425047287 */ /* 0x000fe4000c000000 */
[----:B------:R-:W-:-:S02]  /*2490*/  @UP3 USHF.R.U32.HI UR8, URZ, UR11, UR22 ;  /* 0x0000000bff083299 */ /* 0x000fc40008011616 */
[----:B------:R-:W-:Y:S02]  /*24a0*/  UIMAD UR9, UR42, UR6, URZ ;  /* 0x000000062a0972a4 */ /* 0x000fe4000f8e02ff */
[----:B------:R-:W-:Y:S02]  /*24b0*/  USEL UR6, UR38, UR13, !UP2 ;  /* 0x0000000d26067287 */ /* 0x000fe4000d000000 */
[----:B------:R-:W-:Y:S02]  /*24c0*/  UIMAD UR12, UR42, UR8, URZ ;  /* 0x000000082a0c72a4 */ /* 0x000fe4000f8e02ff */
[----:B------:R-:W-:Y:S02]  /*24d0*/  UISETP.GE.AND UP0, UPT, UR4, UR9, UPT ;  /* 0x000000090400728c */ /* 0x000fe4000bf06270 */
[----:B------:R-:W-:Y:S02]  /*24e0*/  UIMAD.WIDE.U32 UR16, UR4, UR10, URZ ;  /* 0x0000000a041072a5 */ /* 0x000fe4000f8e00ff */
[----:B------:R-:W-:-:S02]  /*24f0*/  UISETP.GE.OR UP0, UPT, UR6, UR12, UP0 ;  /* 0x0000000c0600728c */ /* 0x000fc40008706670 */
        /* <DEDUP_REMOVED lines=19> */
.L_x_41:
[----:B------:R-:W2:Y:S02]  /*2630*/  LDCU UR4, c[0x0][0xb30] ;  /* 0x00016600ff0477ac */ /* 0x000ea40008000800 */
[----:B--2---:R-:W-:-:S09]  /*2640*/  UISETP.NE.AND UP0, UPT, UR4, 0x1, UPT ;  /* 0x000000010400788c */ /* 0x004fd2000bf05270 */
[----:B------:R-:W-:Y:S05]  /*2650*/  BRA.U UP0, `(.L_x_42) ;  /* 0x0000000100447547 */ /* 0x000fea000b800000 */
[----:B------:R-:W2:Y:S01]  /*2660*/  LDCU.128 UR12, c[0x0][0xb10] ;  /* 0x00016200ff0c77ac */ /* 0x000ea20008000c00 */
[----:B------:R-:W3:Y:S01]  /*2670*/  LDCU UR16, c[0x0][0xb0c] ;  /* 0x00016180ff1077ac */ /* 0x000ee20008000800 */
[----:B------:R-:W4:Y:S01]  /*2680*/  LDCU UR17, c[0x0][0xb20] ;  /* 0x00016400ff1177ac */ /* 0x000f220008000800 */
[----:B--2---:R-:W-:Y:S02]  /*2690*/  UIMAD.WIDE.U32 UR10, UR38, UR12, URZ ;  /* 0x0000000c260a72a5 */ /* 0x004fe4000f8e00ff */
[----:B------:R-:W-:Y:S02]  /*26a0*/  UIMAD.WIDE.U32 UR8, UR37, UR15, URZ ;  /* 0x0000000f250872a5 */ /* 0x000fe4000f8e00ff */
[----:B---3--:R-:W-:Y:S02]  /*26b0*/  UISETP.NE.AND UP2, UPT, UR16, 0x1, UPT ;  /* 0x000000011000788c */ /* 0x008fe4000bf45270 */
[----:B------:R-:W-:Y:S01]  /*26c0*/  UISETP.NE.AND UP0, UPT, UR14, 0x1, UPT ;  /* 0x000000010e00788c */ /* 0x000fe2000bf05270 */
[----:B------:R-:W-:-:S02]  /*26d0*/  UMOV UR6, UR11 ;  /* 0x0000000b00067c82 */ /* 0x000fc40008000000 */
[----:B------:R-:W-:Y:S01]  /*26e0*/  UMOV UR4, UR9 ;  /* 0x0000000900047c82 */ /* 0x000fe20008000000 */
[----:B------:R-:W-:Y:S02]  /*26f0*/  USHF.R.U32.HI UR6, URZ, UR13, UR6 ;  /* 0x0000000dff067299 */ /* 0x000fe40008011606 */
[----:B----4-:R-:W-:Y:S02]  /*2700*/  USHF.R.U32.HI UR4, URZ, UR17, UR4 ;  /* 0x00000011ff047299 */ /* 0x010fe40008011604 */
[----:B------:R-:W-:Y:S02]  /*2710*/  USEL UR6, UR38, UR6, !UP2 ;  /* 0x0000000626067287 */ /* 0x000fe4000d000000 */
[----:B------:R-:W-:-:S04]  /*2720*/  USEL UR4, UR37, UR4, !UP0 ;  /* 0x0000000425047287 */ /* 0x000fc8000c000000 */
[----:B------:R-:W-:Y:S02]  /*2730*/  UIADD3 UR8, UPT, UPT, UR6, -UR4, URZ ;  /* 0x8000000406087290 */ /* 0x000fe4000fffe0ff */
[----:B------:R-:W-:Y:S02]  /*2740*/  UIADD3 UR4, UPT, UPT, -UR6, UR4, URZ ;  /* 0x0000000406047290 */ /* 0x000fe4000fffe1ff */
[----:B------:R-:W-:Y:S02]  /*2750*/  UIMAD UR37, UR8, UR14, UR37 ;  /* 0x0000000e082572a4 */ /* 0x000fe4000f8e0225 */
[----:B------:R-:W-:-:S12]  /*2760*/  UIMAD UR38, UR4, UR16, UR38 ;  /* 0x00000010042672a4 */ /* 0x000fd8000f8e0226 */
.L_x_42:
[----:B------:R-:W-:Y:S01]  /*2770*/  VIADD R11, R11, 0x1 ;  /* 0x000000010b0b7836 */ /* 0x000fe20000000000 */
[----:B------:R-:W-:Y:S02]  /*2780*/  R2UR UR6, R84 ;  /* 0x00000000540672ca */ /* 0x000fe400000e0000 */
[----:B------:R-:W-:Y:S02]  /*2790*/  R2UR UR4, R83 ;  /* 0x00000000530472ca */ /* 0x000fe400000e0000 */
[C---:B------:R-:W-:Y:S02]  /*27a0*/  ISETP.NE.AND P0, PT, R11.reuse, 0x2, PT ;  /* 0x000000020b00780c */ /* 0x040fe40003f05270 */
[----:B------:R-:W-:Y:S02]  /*27b0*/  PLOP3.LUT P1, PT, PT, PT, PT, 0x80, 0x8 ;  /* 0x000000000008781c */ /* 0x000fe40003f2f070 */
[----:B------:R-:W-:Y:S02]  /*27c0*/  SEL R3, RZ, 0x1, P0 ;  /* 0x00000001ff037807 */ /* 0x000fe40000000000 */
[----:B------:R-:W-:-:S02]  /*27d0*/  SEL R11, R11, RZ, P0 ;  /* 0x000000ff0b0b7207 */ /* 0x000fc40000000000 */
[----:B------:R-:W-:Y:S01]  /*27e0*/  LOP3.LUT R10, R10, R3, RZ, 0x3c, !PT ;  /* 0x000000030a0a7212 */ /* 0x000fe200078e3cff */
[----:B------:R-:W-:Y:S02]  /*27f0*/  UIADD3 UR16, UPT, UPT, UR38, UR6, URZ ;  /* 0x0000000626107290 */ /* 0x000fe4000fffe0ff */
[----:B------:R-:W-:Y:S01]  /*2800*/  UIADD3 UR20, UPT, UPT, UR37, UR4, URZ ;  /* 0x0000000425147290 */ /* 0x000fe2000fffe0ff */
[----:B------:R-:W-:Y:S11]  /*2810*/  BRA.U UP1, `(.L_x_43) ;  /* 0xfffffff101507547 */ /* 0x000ff6000b83ffff */
[----:B------:R-:W-:Y:S01]  /*2820*/  UIADD3 UR7, UPT, UPT, UR7, 0x48, URZ ;  /* 0x0000004807077890 */ /* 0x000fe2000fffe0ff */
[----:B------:R-:W-:-:S03]  /*2830*/  SHF.L.U32 R3, R12, 0x1f, RZ ;  /* 0x0000001f0c037819 */ /* 0x000fc600000006ff */
[----:B------:R-:W-:-:S09]  /*2840*/  ULEA UR4, UR5, UR7, 0x3 ;  /* 0x0000000705047291 */ /* 0x000fd2000f8e18ff */
[----:B------:R-:W2:Y:S02]  /*2850*/  SYNCS.PHASECHK.TRANS64.TRYWAIT P0, [UR4], R3 ;  /* 0x00000003ff0075a7 */ /* 0x000ea40008001104 */
[----:B--2---:R-:W-:Y:S05]  /*2860*/  @!P0 BRA `(.L_x_44) ;  /* 0x0000007000708947 */ /* 0x004fea0003800000 */
.L_x_149:
[----:B------:R-:W-:-:S04]  /*2870*/  UIADD3 UR4, UPT, UPT, UR5, 0x1, URZ ;  /* 0x0000000105047890 */ /* 0x000fc8000fffe0ff */
[----:B------:R-:W-:-:S04]  /*2880*/  UISETP.NE.AND UP0, UPT, UR4, 0x9, UPT ;  /* 0x000000090400788c */ /* 0x000fc8000bf05270 */
[----:B------:R-:W-:Y:S02]  /*2890*/  USEL UR6, URZ, 0x1, UP0 ;  /* 0x00000001ff067887 */ /* 0x000fe40008000000 */
[----:B------:R-:W-:-:S04]  /*28a0*/  USEL UR4, UR4, URZ, UP0 ;  /* 0x000000ff04047287 */ /* 0x000fc80008000000 */
[----:B------:R-:W-:Y:S01]  /*28b0*/  ULEA UR5, UR4, UR7, 0x3 ;  /* 0x0000000704057291 */ /* 0x000fe2000f8e18ff */
[----:B------:R-:W-:-:S04]  /*28c0*/  LOP3.LUT R2, R12, UR6, RZ, 0x3c, !PT ;  /* 0x000000060c027c12 */ /* 0x000fc8000f8e3cff */
[----:B-1----:R-:W-:-:S04]  /*28d0*/  SHF.L.U32 R3, R2, 0x1f, RZ ;  /* 0x0000001f02037819 */ /* 0x002fc800000006ff */
[----:B------:R-:W1:Y:S02]  /*28e0*/  SYNCS.PHASECHK.TRANS64.TRYWAIT P0, [UR5], R3 ;  /* 0x00000003ff0075a7 */ /* 0x000e640008001105 */
[----:B-1----:R-:W-:Y:S05]  /*28f0*/  @!P0 BRA `(.L_x_45) ;  /* 0x0000007000648947 */ /* 0x002fea0003800000 */
.L_x_151:
        /* <DEDUP_REMOVED lines=9> */
.L_x_153:
        /* <DEDUP_REMOVED lines=9> */
.L_x_155:
        /* <DEDUP_REMOVED lines=9> */
.L_x_157:
        /* <DEDUP_REMOVED lines=9> */
.L_x_159:
        /* <DEDUP_REMOVED lines=9> */
.L_x_161:
        /* <DEDUP_REMOVED lines=9> */
.L_x_163:
[----:B------:R-:W-:-:S04]  /*2c60*/  UIADD3 UR4, UPT, UPT, UR4, 0x1, URZ ;  /* 0x0000000104047890 */ /* 0x000fc8000fffe0ff */
[----:B------:R-:W-:-:S04]  /*2c70*/  UISETP.NE.AND UP0, UPT, UR4, 0x9, UPT ;  /* 0x000000090400788c */ /* 0x000fc8000bf05270 */
[----:B------:R-:W-:Y:S02]  /*2c80*/  USEL UR5, URZ, 0x1, UP0 ;  /* 0x00000001ff057887 */ /* 0x000fe40008000000 */
[----:B------:R-:W-:-:S04]  /*2c90*/  USEL UR4, UR4, URZ, UP0 ;  /* 0x000000ff04047287 */ /* 0x000fc80008000000 */
[----:B------:R-:W-:Y:S01]  /*2ca0*/  ULEA UR4, UR4, UR7, 0x3 ;  /* 0x0000000704047291 */ /* 0x000fe2000f8e18ff */
[----:B-1----:R-:W-:-:S04]  /*2cb0*/  LOP3.LUT R3, R2, UR5, RZ, 0x3c, !PT ;  /* 0x0000000502037c12 */ /* 0x002fc8000f8e3cff */
[----:B------:R-:W-:Y:S01]  /*2cc0*/  SHF.L.U32 R3, R3, 0x1f, RZ ;  /* 0x0000001f03037819 */ /* 0x000fe200000006ff */
[----:B------:R-:W-:-:S07]  /*2cd0*/  IMAD.U32 R0, RZ, RZ, UR4 ;  /* 0x00000004ff007e24 */ /* 0x000fce000f8e00ff */
.L_x_52:
[----:B-1----:R1:W2:Y:S02]  /*2ce0*/  SYNCS.PHASECHK.TRANS64.TRYWAIT P0, [R0+URZ], R3 ;  /* 0x00000003000075a7 */ /* 0x0022a400080011ff */
[----:B--2---:R-:W-:Y:S05]  /*2cf0*/  @!P0 NANOSLEEP.SYNCS 0x989680 ;  /* 0x009896800000895d */ /* 0x004fea0003900000 */
[----:B------:R-:W2:Y:S02]  /*2d00*/  @!P0 SYNCS.PHASECHK.TRANS64 P0, [R0+URZ], R3 ;  /* 0x00000003000085a7 */ /* 0x000ea400080010ff */
[----:B--2---:R-:W-:Y:S05]  /*2d10*/  @P0 EXIT ;  /* 0x000000000000094d */ /* 0x004fea0003800000 */
[----:B------:R-:W-:Y:S05]  /*2d20*/  BRA `(.L_x_52) ;  /* 0xfffffffc00ec7947 */ /* 0x000fea000383ffff */
.L_x_23:
[----:B------:R-:W1:Y:S02]  /*2d30*/  S2UR UR4, SR_CgaCtaId ;  /* 0x00000000000479c3 */ /* 0x000e640000008800 */
[----:B-1----:R-:W-:-:S04]  /*2d40*/  UISETP.NE.AND UP0, UPT, UR4, URZ, UPT ;  /* 0x000000ff0400728c */ /* 0x002fc8000bf05270 */
[----:B------:R-:W-:-:S09]  /*2d50*/  UISETP.NE.OR UP0, UPT, UR17, 0x1, UP0 ;  /* 0x000000011100788c */ /* 0x000fd20008705670 */
[----:B------:R-:W-:Y:S05]  /*2d60*/  BRA.U UP0, `(.L_x_53) ;  /* 0x00000005004c7547 */ /* 0x000fea000b800000 */
[----:B------:R-:W1:Y:S01]  /*2d70*/  S2UR UR5, SR_CgaCtaId ;  /* 0x00000000000579c3 */ /* 0x000e620000008800 */
[----:B------:R-:W-:Y:S01]  /*2d80*/  UMOV UR4, 0x400 ;  /* 0x0000040000047882 */ /* 0x000fe20000000000 */
[----:B------:R-:W-:Y:S01]  /*2d90*/  ISETP.GE.U32.AND P2, PT, R0, 0x2, PT ;  /* 0x000000020000780c */ /* 0x000fe20003f46070 */
[----:B------:R-:W-:Y:S01]  /*2da0*/  IMAD.MOV.U32 R12, RZ, RZ, 0x1 ;  /* 0x00000001ff0c7424 */ /* 0x000fe200078e00ff */
[----:B------:R-:W-:Y:S02]  /*2db0*/  CS2R R10, SRZ ;  /* 0x00000000000a7805 */ /* 0x000fe4000001ff00 */
[----:B------:R-:W-:Y:S01]  /*2dc0*/  CS2R R8, SRZ ;  /* 0x0000000000087805 */ /* 0x000fe2000001ff00 */
[----:B-1----:R-:W-:-:S03]  /*2dd0*/  ULEA UR6, UR5, UR4, 0x18 ;  /* 0x0000000405067291 */ /* 0x002fc6000f8ec0ff */
[----:B------:R-:W-:-:S09]  /*2de0*/  UMOV UR5, URZ ;  /* 0x000000ff00057c82 */ /* 0x000fd20008000000 */
.L_x_57:
[----:B------:R-:W-:Y:S02]  /*2df0*/  LEA R2, R8, UR6, 0x3 ;  /* 0x0000000608027c11 */ /* 0x000fe4000f8e18ff */
[----:B------:R-:W-:-:S03]  /*2e00*/  SHF.L.U32 R5, R9, 0x1f, RZ ;  /* 0x0000001f09057819 */ /* 0x000fc600000006ff */
[----:B------:R-:W-:Y:S01]  /*2e10*/  VIADD R4, R2, 0x150 ;  /* 0x0000015002047836 */ /* 0x000fe20000000000 */
[----:B------:R-:W1:Y:S02]  /*2e20*/  SYNCS.PHASECHK.TRANS64.TRYWAIT P0, [R2+URZ+0x140], R5 ;  /* 0x00014005020075a7 */ /* 0x000e6400080011ff */
[----:B-1----:R-:W-:Y:S05]  /*2e30*/  @!P0 BRA `(.L_x_54) ;  /* 0x0000006c00bc8947 */ /* 0x002fea0003800000 */
.L_x_164:
[----:B------:R-:W-:Y:S01]  /*2e40*/  ULEA UR4, UR5, UR6, 0x3 ;  /* 0x0000000605047291 */ /* 0x000fe2000f8e18ff */
[----:B------:R-:W-:Y:S02]  /*2e50*/  PRMT R4, RZ, 0x654, R4 ;  /* 0x00000654ff047816 */ /* 0x000fe40000000004 */
[----:B-1----:R-:W-:Y:S01]  /*2e60*/  SHF.L.U32 R5, R12, 0x1f, RZ ;  /* 0x0000001f0c057819 */ /* 0x002fe200000006ff */
[----:B------:R-:W-:Y:S01]  /*2e70*/  UIADD3 UR7, UPT, UPT, UR4, 0xe0, URZ ;  /* 0x000000e004077890 */ /* 0x000fe2000fffe0ff */
[----:B------:R1:W-:Y:S05]  /*2e80*/  SYNCS.ARRIVE.TRANS64.RED.A1T0 RZ, [R4+URZ], RZ ;  /* 0x000000ff04ff79a7 */ /* 0x0003ea00081004ff */
[----:B------:R-:W-:Y:S01]  /*2e90*/  IMAD.U32 R7, RZ, RZ, UR7 ;  /* 0x00000007ff077e24 */ /* 0x000fe2000f8e00ff */
[----:B------:R-:W2:Y:S04]  /*2ea0*/  SYNCS.PHASECHK.TRANS64.TRYWAIT P0, [UR4+0xf0], R5 ;  /* 0x0000f005ff0075a7 */ /* 0x000ea80008001104 */
[----:B------:R-:W-:Y:S01]  /*2eb0*/  PRMT R6, R0, 0x654, R7 ;  /* 0x0000065400067816 */ /* 0x000fe20000000007 */
[----:B-1----:R-:W-:Y:S01]  /*2ec0*/  @!P2 IMAD.MOV.U32 R4, RZ, RZ, 0x10 ;  /* 0x00000010ff04a424 */ /* 0x002fe200078e00ff */
[----:B--2---:R-:W-:Y:S06]  /*2ed0*/  @!P0 BRA `(.L_x_55) ;  /* 0x0000006c00a88947 */ /* 0x004fec0003800000 */
.L_x_166:
[----:B------:R-:W-:Y:S01]  /*2ee0*/  ULEA UR8, UR5, UR6, 0x4 ;  /* 0x0000000605087291 */ /* 0x000fe2000f8e20ff */
[----:B------:R-:W-:Y:S01]  /*2ef0*/  SEL R3, R6, R3, !P2 ;  /* 0x0000000306037207 */ /* 0x000fe20005000000 */
[----:B------:R-:W-:Y:S01]  /*2f00*/  UIADD3 UR9, UPT, UPT, UR4, 0xe0, URZ ;  /* 0x000000e004097890 */ /* 0x000fe2000fffe0ff */
[----:B-1----:R-:W-:Y:S01]  /*2f10*/  LEA R2, R11, UR6, 0x3 ;  /* 0x000000060b027c11 */ /* 0x002fe2000f8e18ff */
[----:B------:R-:W-:Y:S01]  /*2f20*/  UIADD3 UR8, UPT, UPT, UR8, 0x170, URZ ;  /* 0x0000017008087890 */ /* 0x000fe2000fffe0ff */
[----:B------:R-:W-:Y:S01]  /*2f30*/  SHF.L.U32 R5, R10, 0x1f, RZ ;  /* 0x0000001f0a057819 */ /* 0x000fe200000006ff */
[----:B------:R1:W-:Y:S01]  /*2f40*/  @!P2 SYNCS.ARRIVE.TRANS64.RED RZ, [R3+URZ], R4 ;  /* 0x0000000403ffa9a7 */ /* 0x0003e200080004ff */
[----:B------:R-:W-:Y:S01]  /*2f50*/  UIADD3 UR4, UPT, UPT, UR5, 0x1, URZ ;  /* 0x0000000105047890 */ /* 0x000fe2000fffe0ff */
[----:B------:R-:W-:-:S03]  /*2f60*/  VIADD R8, R8, 0x1 ;  /* 0x0000000108087836 */ /* 0x000fc60000000000 */
[----:B------:R-:W-:Y:S02]  /*2f70*/  UISETP.NE.AND UP0, UPT, UR4, 0x2, UPT ;  /* 0x000000020400788c */ /* 0x000fe4000bf05270 */
[----:B------:R-:W-:Y:S06]  /*2f80*/  UGETNEXTWORKID.BROADCAST [UR8], [UR9] ;  /* 0x00000000080073ca */ /* 0x000fec0008000100 */
[----:B------:R-:W-:Y:S01]  /*2f90*/  USEL UR7, URZ, 0x1, UP0 ;  /* 0x00000001ff077887 */ /* 0x000fe20008000000 */
[----:B------:R-:W-:Y:S01]  /*2fa0*/  ISETP.NE.AND P0, PT, R8, 0x2, PT ;  /* 0x000000020800780c */ /* 0x000fe20003f05270 */
[----:B------:R-:W-:Y:S01]  /*2fb0*/  USEL UR5, UR4, URZ, UP0 ;  /* 0x000000ff04057287 */ /* 0x000fe20008000000 */
[----:B------:R-:W2:Y:S03]  /*2fc0*/  SYNCS.PHASECHK.TRANS64.TRYWAIT P1, [R2+URZ+0xe0], R5 ;  /* 0x0000e005020075a7 */ /* 0x000ea600080211ff */
[----:B------:R-:W-:Y:S01]  /*2fd0*/  LOP3.LUT R12, R12, UR7, RZ, 0x3c, !PT ;  /* 0x000000070c0c7c12 */ /* 0x000fe2000f8e3cff */
[----:B-12---:R-:W-:Y:S07]  /*2fe0*/  @!P1 BRA `(.L_x_56) ;  /* 0x0000006c007c9947 */ /* 0x006fee0003800000 */
.L_x_167:
[C---:B------:R-:W-:Y:S01]  /*2ff0*/  LEA R4, R11.reuse, UR6, 0x4 ;  /* 0x000000060b047c11 */ /* 0x040fe2000f8e20ff */
[----:B-1----:R-:W-:Y:S01]  /*3000*/  VIADD R2, R2, 0xf0 ;  /* 0x000000f002027836 */ /* 0x002fe20000000000 */
[----:B------:R-:W-:Y:S01]  /*3010*/  SEL R8, R8, RZ, P0 ;  /* 0x000000ff08087207 */ /* 0x000fe20000000000 */
[----:B------:R-:W-:-:S03]  /*3020*/  VIADD R11, R11, 0x1 ;  /* 0x000000010b0b7836 */ /* 0x000fc60000000000 */
[----:B------:R-:W1:Y:S01]  /*3030*/  LDS.128 R4, [R4+0x170] ;  /* 0x0001700004047984 */ /* 0x000e620000000c00 */
[----:B------:R-:W-:Y:S02]  /*3040*/  PRMT R2, RZ, 0x654, R2 ;  /* 0x00000654ff027816 */ /* 0x000fe40000000002 */
[C---:B------:R-:W-:Y:S01]  /*3050*/  ISETP.NE.AND P1, PT, R11.reuse, 0x2, PT ;  /* 0x000000020b00780c */ /* 0x040fe20003f25270 */
[----:B------:R-:W-:Y:S01]  /*3060*/  @!PT LDS RZ, [RZ] ;  /* 0x00000000fffff984 */ /* 0x000fe20000000800 */
[----:B------:R-:W-:Y:S01]  /*3070*/  @!PT LDS RZ, [RZ] ;  /* 0x00000000fffff984 */ /* 0x000fe20000000800 */
[----:B------:R-:W-:Y:S01]  /*3080*/  @!PT LDS RZ, [RZ] ;  /* 0x00000000fffff984 */ /* 0x000fe20000000800 */
[----:B------:R-:W-:Y:S01]  /*3090*/  @!PT LDS RZ, [RZ] ;  /* 0x00000000fffff984 */ /* 0x000fe20000000800 */
[----:B------:R2:W-:Y:S06]  /*30a0*/  MEMBAR.ALL.CTA ;  /* 0x0000000000007992 */ /* 0x0005ec0000008000 */
[----:B--2---:R-:W2:Y:S01]  /*30b0*/  FENCE.VIEW.ASYNC.S ;  /* 0x00000000000073c6 */ /* 0x004ea20000000000 */
[----:B------:R-:W-:Y:S01]  /*30c0*/  SEL R11, R11, RZ, P1 ;  /* 0x000000ff0b0b7207 */ /* 0x000fe20000800000 */
[----:B--2---:R2:W-:Y:S01]  /*30d0*/  SYNCS.ARRIVE.TRANS64.RED.A1T0 RZ, [R2+URZ], RZ ;  /* 0x000000ff02ff79a7 */ /* 0x0045e200081004ff */
[----:B-1----:R-:W-:-:S02]  /*30e0*/  LOP3.LUT P3, RZ, R6, 0x1, RZ, 0xc0, !PT ;  /* 0x0000000106ff7812 */ /* 0x002fc4000786c0ff */
[----:B------:R-:W-:-:S04]  /*30f0*/  SEL R5, RZ, 0x1, P1 ;  /* 0x00000001ff057807 */ /* 0x000fc80000800000 */
[----:B------:R-:W-:Y:S02]  /*3100*/  LOP3.LUT R10, R10, R5, RZ, 0x3c, !PT ;  /* 0x000000050a0a7212 */ /* 0x000fe400078e3cff */
[----:B--2---:R-:W-:-:S04]  /*3110*/  SEL R2, RZ, 0x1, P0 ;  /* 0x00000001ff027807 */ /* 0x004fc80000000000 */
[----:B------:R-:W-:Y:S01]  /*3120*/  LOP3.LUT R9, R9, R2, RZ, 0x3c, !PT ;  /* 0x0000000209097212 */ /* 0x000fe200078e3cff */
[----:B------:R-:W-:Y:S06]  /*3130*/  @P3 BRA `(.L_x_57) ;  /* 0xfffffffc002c3947 */ /* 0x000fec000383ffff */
[----:B------:R-:W-:Y:S01]  /*3140*/  ULEA UR4, UR5, UR6, 0x3 ;  /* 0x0000000605047291 */ /* 0x000fe2000f8e18ff */
[----:B------:R-:W-:-:S08]  /*3150*/  SHF.L.U32 R3, R12, 0x1f, RZ ;  /* 0x0000001f0c037819 */ /* 0x000fd000000006ff */
[----:B------:R-:W1:Y:S02]  /*3160*/  SYNCS.PHASECHK.TRANS64 P0, [UR4+0xf0], R3 ;  /* 0x0000f003ff0075a7 */ /* 0x000e640008001004 */
[----:B-1----:R-:W-:Y:S05]  /*3170*/  @P0 BRA `(.L_x_58) ;  /* 0x0000000000080947 */ /* 0x002fea0003800000 */
[----:B------:R-:W1:Y:S02]  /*3180*/  SYNCS.PHASECHK.TRANS64.TRYWAIT P0, [UR4+0xf0], R3 ;  /* 0x0000f003ff0075a7 */ /* 0x000e640008001104 */
[----:B-1----:R-:W-:Y:S05]  /*3190*/  @!P0 BRA `(.L_x_59) ;  /* 0x0000006c00248947 */ /* 0x002fea0003800000 */
.L_x_58:
[----:B------:R-:W-:-:S04]  /*31a0*/  UIADD3 UR7, UPT, UPT, UR5, 0x1, URZ ;  /* 0x0000000105077890 */ /* 0x000fc8000fffe0ff */
[----:B------:R-:W-:-:S04]  /*31b0*/  UISETP.NE.AND UP0, UPT, UR7, 0x2, UPT ;  /* 0x000000020700788c */ /* 0x000fc8000bf05270 */
[----:B------:R-:W-:Y:S02]  /*31c0*/  USEL UR8, URZ, 0x1, UP0 ;  /* 0x00000001ff087887 */ /* 0x000fe40008000000 */
[----:B------:R-:W-:-:S04]  /*31d0*/  USEL UR7, UR7, URZ, UP0 ;  /* 0x000000ff07077287 */ /* 0x000fc80008000000 */
[----:B------:R-:W-:Y:S01]  /*31e0*/  ULEA UR7, UR7, UR6, 0x3 ;  /* 0x0000000607077291 */ /* 0x000fe2000f8e18ff */
[----:B-1----:R-:W-:-:S04]  /*31f0*/  LOP3.LUT R3, R12, UR8, RZ, 0x3c, !PT ;  /* 0x000000080c037c12 */ /* 0x002fc8000f8e3cff */
[----:B------:R-:W-:-:S04]  /*3200*/  SHF.L.U32 R0, R3, 0x1f, RZ ;  /* 0x0000001f03007819 */ /* 0x000fc800000006ff */
[----:B------:R-:W1:Y:S02]  /*3210*/  SYNCS.PHASECHK.TRANS64 P0, [UR7+0xf0], R0 ;  /* 0x0000f000ff0075a7 */ /* 0x000e640008001007 */
[----:B-1----:R-:W-:Y:S05]  /*3220*/  @P0 EXIT ;  /* 0x000000000000094d */ /* 0x002fea0003800000 */
[----:B------:R-:W-:Y:S02]  /*3230*/  SHF.L.U32 R3, R3, 0x1f, RZ ;  /* 0x0000001f03037819 */ /* 0x000fe400000006ff */
[----:B------:R-:W-:-:S07]  /*3240*/  MOV R0, UR7 ;  /* 0x0000000700007c02 */ /* 0x000fce0008000f00 */
.L_x_60:
[----:B-1----:R1:W2:Y:S02]  /*3250*/  SYNCS.PHASECHK.TRANS64.TRYWAIT P0, [R0+URZ+0xf0], R3 ;  /* 0x0000f003000075a7 */ /* 0x0022a400080011ff */
[----:B--2---:R-:W-:Y:S05]  /*3260*/  @!P0 NANOSLEEP.SYNCS 0x989680 ;  /* 0x009896800000895d */ /* 0x004fea0003900000 */
[----:B------:R-:W2:Y:S02]  /*3270*/  @!P0 SYNCS.PHASECHK.TRANS64 P0, [R0+URZ+0xf0], R3 ;  /* 0x0000f003000085a7 */ /* 0x000ea400080010ff */
[----:B--2---:R-:W-:Y:S05]  /*3280*/  @P0 EXIT ;  /* 0x000000000000094d */ /* 0x004fea0003800000 */
[----:B------:R-:W-:Y:S05]  /*3290*/  BRA `(.L_x_60) ;  /* 0xfffffffc00ec7947 */ /* 0x000fea000383ffff */
.L_x_53:
[----:B------:R-:W-:Y:S05]  /*32a0*/  BRA.U UP4, `(.L_x_61) ;  /* 0x0000000d04a07547 */ /* 0x000fea000b800000 */
[----:B------:R-:W1:Y:S01]  /*32b0*/  S2UR UR7, SR_CgaCtaId ;  /* 0x00000000000779c3 */ /* 0x000e620000008800 */
[----:B------:R-:W-:Y:S01]  /*32c0*/  UMOV UR4, 0x40 ;  /* 0x0000004000047882 */ /* 0x000fe20000000000 */
[----:B------:R-:W-:Y:S01]  /*32d0*/  NOP ;  /* 0x0000000000007918 */ /* 0x000fe20000000000 */
[----:B------:R-:W-:Y:S01]  /*32e0*/  UMOV UR6, 0x400 ;  /* 0x0000040000067882 */ /* 0x000fe20000000000 */
[----:B-1----:R-:W-:Y:S02]  /*32f0*/  ULEA UR5, UR7, UR4, 0x18 ;  /* 0x0000000407057291 */ /* 0x002fe4000f8ec0ff */
[----:B------:R-:W-:-:S07]  /*3300*/  ULEA UR6, UR7, UR6, 0x18 ;  /* 0x0000000607067291 */ /* 0x000fce000f8ec0ff */
[----:B------:R-:W1:Y:S02]  /*3310*/  LDS.U8 R0, [UR5+0x1c] ;  /* 0x00001c05ff007984 */ /* 0x000e640008000000 */
[----:B-1----:R-:W-:-:S13]  /*3320*/  ISETP.NE.AND P0, PT, R0, RZ, PT ;  /* 0x000000ff0000720c */ /* 0x002fda0003f05270 */
[----:B------:R-:W-:Y:S05]  /*3330*/  @P0 BRA `(.L_x_62) ;  /* 0x0000000000580947 */ /* 0x000fea0003800000 */
[----:B------:R-:W-:-:S13]  /*3340*/  ELECT P0, URZ, PT ;  /* 0x0000000000ff782f */ /* 0x000fda0003800000 */
[----:B------:R-:W-:Y:S05]  /*3350*/  @!P0 BRA `(.L_x_63) ;  /* 0x0000000000608947 */ /* 0x000fea0003800000 */
[----:B------:R-:W-:Y:S01]  /*3360*/  UMOV UR4, 0x10 ;  /* 0x0000001000047882 */ /* 0x000fe20000000000 */
[----:B------:R-:W-:Y:S01]  /*3370*/  HFMA2 R0, -RZ, RZ, 0, 5.9604644775390625e-08 ;  /* 0x00000001ff007431 */ /* 0x000fe200000001ff */
[----:B------:R-:W-:-:S03]  /*3380*/  MOV R3, 0xffff ;  /* 0x0000ffff00037802 */ /* 0x000fc60000000f00 */
[----:B------:R-:W-:Y:S04]  /*3390*/  DEPBAR.LE SB1, 0x36 ;  /* 0x00009d800000791a */ /* 0x000fe80000000000 */
[----:B------:R-:W1:Y:S02]  /*33a0*/  UTCATOMSWS.FIND_AND_SET.ALIGN UP0, UR4, UR4 ;  /* 0x00000004000475e3 */ /* 0x000e640008000800 */
[----:B-1----:R-:W-:Y:S01]  /*33b0*/  MOV R4, UR4 ;  /* 0x0000000400047c02 */ /* 0x002fe20008000f00 */
[----:B------:R-:W-:Y:S06]  /*33c0*/  BRA.U UP0, `(.L_x_64) ;  /* 0x0000000100187547 */ /* 0x000fec000b800000 */
.L_x_65:
[----:B------:R-:W-:Y:S05]  /*33d0*/  NANOSLEEP 0x64 ;  /* 0x000000640000795d */ /* 0x000fea0003800000 */
[----:B------:R-:W-:-:S05]  /*33e0*/  UMOV UR4, 0x10 ;  /* 0x0000001000047882 */ /* 0x000fca0000000000 */
[----:B------:R-:W-:Y:S04]  /*33f0*/  DEPBAR.LE SB1, 0x36 ;  /* 0x00009d800000791a */ /* 0x000fe80000000000 */
[----:B------:R-:W1:Y:S02]  /*3400*/  UTCATOMSWS.FIND_AND_SET.ALIGN UP0, UR4, UR4 ;  /* 0x00000004000475e3 */ /* 0x000e640008000800 */
[----:B-1----:R-:W-:Y:S01]  /*3410*/  MOV R4, UR4 ;  /* 0x0000000400047c02 */ /* 0x002fe20008000f00 */
[----:B------:R-:W-:Y:S05]  /*3420*/  BRA.U !UP0, `(.L_x_65) ;  /* 0xfffffffd08e87547 */ /* 0x000fea000b83ffff */
.L_x_64:
[-C--:B------:R-:W-:Y:S02]  /*3430*/  SHF.L.U32 R3, R3, R4.reuse, RZ ;  /* 0x0000000403037219 */ /* 0x080fe400000006ff */
[----:B------:R-:W-:Y:S01]  /*3440*/  SHF.L.U32 R0, R0, R4, RZ ;  /* 0x0000000400007219 */ /* 0x000fe200000006ff */
[----:B------:R-:W-:Y:S02]  /*3450*/  IMAD.SHL.U32 R4, R4, 0x20, RZ ;  /* 0x0000002004047824 */ /* 0x000fe400078e00ff */
[----:B------:R1:W-:Y:S04]  /*3460*/  ATOMS.OR RZ, [UR5+0x14], R3 ;  /* 0x00001403ffff798c */ /* 0x0003e8000b000005 */
[----:B------:R1:W-:Y:S04]  /*3470*/  ATOMS.OR RZ, [UR5+0x18], R0 ;  /* 0x00001800ffff798c */ /* 0x0003e8000b000005 */
[----:B------:R1:W-:Y:S01]  /*3480*/  STS [UR6+0x190], R4 ;  /* 0x00019004ff007988 */ /* 0x0003e20008000806 */
[----:B------:R-:W-:Y:S05]  /*3490*/  BRA `(.L_x_63) ;  /* 0x0000000000107947 */ /* 0x000fea0003800000 */
.L_x_62:
[----:B------:R-:W-:Y:S02]  /*34a0*/  MOV R0, 0xffffffff ;  /* 0xffffffff00007802 */ /* 0x000fe40000000f00 */
[----:B------:R-:W-:-:S03]  /*34b0*/  MOV R4, 0x34e0 ;  /* 0x000034e000047802 */ /* 0x000fc60000000f00 */
[----:B------:R1:W-:Y:S04]  /*34c0*/  STS [UR6+0x190], R0 ;  /* 0x00019000ff007988 */ /* 0x0003e80008000806 */
[----:B-1---5:R-:W-:Y:S05]  /*34d0*/  CALL.REL.NOINC `($__internal_1_$__cuda_sm10x_tcgen05_guardrail_trap_phase_invalid_during_alloc) ;  /* 0x00000070006c7944 */ /* 0x022fea0003c00000 */
.L_x_63:
[----:B------:R-:W-:Y:S05]  /*34e0*/  WARPSYNC.ALL ;  /* 0x0000000000007948 */ /* 0x000fea0003800000 */
[----:B------:R-:W2:Y:S01]  /*34f0*/  S2UR UR4, SR_CgaCtaId ;  /* 0x00000000000479c3 */ /* 0x000ea20000008800 */
[----:B------:R-:W-:Y:S01]  /*3500*/  UMOV UR17, 0x400 ;  /* 0x0000040000117882 */ /* 0x000fe20000000000 */
[----:B------:R-:W-:-:S06]  /*3510*/  NOP ;  /* 0x0000000000007918 */ /* 0x000fcc0000000000 */
[----:B------:R-:W-:Y:S06]  /*3520*/  BAR.ARV 0x6, 0xa0 ;  /* 0x0182800000007b1d */ /* 0x000fec0000002000 */
[----:B------:R-:W3:Y:S01]  /*3530*/  LDCU UR5, c[0x0][0x38c] ;  /* 0x00007180ff0577ac */ /* 0x000ee20008000800 */
[----:B------:R-:W-:Y:S01]  /*3540*/  LOP3.LUT R2, R2, 0xffff, RZ, 0xc0, !PT ;  /* 0x0000ffff02027812 */ /* 0x000fe200078ec0ff */
[----:B------:R-:W-:Y:S01]  /*3550*/  IMAD.MOV.U32 R11, RZ, RZ, 0x1 ;  /* 0x00000001ff0b7424 */ /* 0x000fe200078e00ff */
[----:B------:R-:W-:Y:S01]  /*3560*/  CS2R R8, SRZ ;  /* 0x0000000000087805 */ /* 0x000fe2000001ff00 */
[----:B------:R-:W4:Y:S01]  /*3570*/  LDCU UR8, c[0x0][0x38c] ;  /* 0x00007180ff0877ac */ /* 0x000f220008000800 */
[----:B------:R-:W-:Y:S01]  /*3580*/  R2UR UR19, R2 ;  /* 0x00000000021372ca */ /* 0x000fe200000e0000 */
[----:B------:R-:W-:Y:S01]  /*3590*/  IMAD.MOV.U32 R10, RZ, RZ, RZ ;  /* 0x000000ffff0a7224 */ /* 0x000fe200078e00ff */
[----:B------:R-:W-:Y:S01]  /*35a0*/  UMOV UR22, URZ ;  /* 0x000000ff00167c82 */ /* 0x000fe20008000000 */
[----:B------:R-:W-:Y:S01]  /*35b0*/  UMOV UR14, URZ ;  /* 0x000000ff000e7c82 */ /* 0x000fe20008000000 */
[----:B--2---:R-:W-:Y:S01]  /*35c0*/  ULEA UR17, UR4, UR17, 0x18 ;  /* 0x0000001104117291 */ /* 0x004fe2000f8ec0ff */
[----:B------:R-:W-:Y:S01]  /*35d0*/  UMOV UR26, 0x0 ;  /* 0x00000000001a7882 */ /* 0x000fe20000000000 */
[----:B------:R-:W-:-:S02]  /*35e0*/  UMOV UR27, 0x4400490 ;  /* 0x04400490001b7882 */ /* 0x000fc40000000000 */
[----:B------:R-:W-:Y:S02]  /*35f0*/  UIADD3 UR6, UPT, UPT, UR17, 0x8800, URZ ;  /* 0x0000880011067890 */ /* 0x000fe4000fffe0ff */
[----:B------:R-:W-:Y:S02]  /*3600*/  UIADD3 UR7, UPT, UPT, UR17, 0x11800, URZ ;  /* 0x0001180011077890 */ /* 0x000fe4000fffe0ff */
[----:B---3--:R-:W-:Y:S01]  /*3610*/  UIADD3 UR5, UPT, UPT, UR5, 0x1f, URZ ;  /* 0x0000001f05057890 */ /* 0x008fe2000fffe0ff */
[----:B-1----:R-:W1:Y:S01]  /*3620*/  LDS R0, [UR17+0x190] ;  /* 0x00019011ff007984 */ /* 0x002e620008000800 */
[----:B------:R-:W-:Y:S02]  /*3630*/  USHF.R.U32.HI UR6, URZ, 0x4, UR6 ;  /* 0x00000004ff067899 */ /* 0x000fe40008011606 */
[----:B------:R-:W-:Y:S02]  /*3640*/  USHF.R.S32.HI UR4, URZ, 0x1f, UR5 ;  /* 0x0000001fff047899 */ /* 0x000fe40008011405 */
[----:B------:R-:W-:-:S02]  /*3650*/  ULOP3.LUT UR6, UR6, 0x3fff, URZ, 0xc0, !UPT ;  /* 0x00003fff06067892 */ /* 0x000fc4000f8ec0ff */
[----:B------:R-:W-:Y:S02]  /*3660*/  ULEA.HI UR4, UR4, UR5, URZ, 0x5 ;  /* 0x0000000504047291 */ /* 0x000fe4000f8f28ff */
[----:B------:R-:W-:Y:S02]  /*3670*/  USHF.R.U32.HI UR5, URZ, 0x4, UR7 ;  /* 0x00000004ff057899 */ /* 0x000fe40008011607 */
[----:B------:R-:W-:Y:S02]  /*3680*/  USHF.R.S32.HI UR28, URZ, 0x5, UR4 ;  /* 0x00000005ff1c7899 */ /* 0x000fe40008011404 */
[----:B------:R-:W-:Y:S02]  /*3690*/  ULOP3.LUT UR5, UR5, 0x3fff, URZ, 0xc0, !UPT ;  /* 0x00003fff05057892 */ /* 0x000fe4000f8ec0ff */
[----:B------:R-:W-:Y:S02]  /*36a0*/  UISETP.LT.AND UP0, UPT, UR28, 0x1, UPT ;  /* 0x000000011c00788c */ /* 0x000fe4000bf01270 */
[----:B------:R-:W-:-:S02]  /*36b0*/  ULOP3.LUT UR20, UR6, 0x10000, URZ, 0xfc, !UPT ;  /* 0x0001000006147892 */ /* 0x000fc4000f8efcff */
[----:B------:R-:W-:Y:S02]  /*36c0*/  USEL UR29, UR28, 0x1, !UP0 ;  /* 0x000000011c1d7887 */ /* 0x000fe4000c000000 */
[----:B------:R-:W-:Y:S02]  /*36d0*/  ULOP3.LUT UR21, UR5, 0x10000, URZ, 0xfc, !UPT ;  /* 0x0001000005157892 */ /* 0x000fe4000f8efcff */
[----:B------:R-:W-:Y:S02]  /*36e0*/  UIADD3 UR29, UPT, UPT, -UR29, URZ, URZ ;  /* 0x000000ff1d1d7290 */ /* 0x000fe4000fffe1ff */
[----:B----4-:R-:W-:Y:S01]  /*36f0*/  UISETP.GE.AND UP4, UPT, UR8, 0x1, UPT ;  /* 0x000000010800788c */ /* 0x010fe2000bf86270 */
[----:B------:R-:W-:Y:S01]  /*3700*/  UMOV UR24, 0x0 ;  /* 0x0000000000187882 */ /* 0x000fe20000000000 */
[----:B------:R-:W-:Y:S01]  /*3710*/  UMOV UR25, 0x4400490 ;  /* 0x0440049000197882 */ /* 0x000fe20000000000 */
[----:B-1----:R-:W-:-:S15]  /*3720*/  R2UR UR30, R0 ;  /* 0x00000000001e72ca */ /* 0x002fde00000e0000 */
.L_x_72:
[----:B------:R-:W-:Y:S02]  /*3730*/  LEA R0, R10, UR17, 0x3 ;  /* 0x000000110a007c11 */ /* 0x000fe4000f8e18ff */
[----:B------:R-:W-:Y:S02]  /*3740*/  SHF.L.U32 R5, R9, 0x1f, RZ ;  /* 0x0000001f09057819 */ /* 0x000fe400000006ff */
[----:B------:R-:W-:Y:S01]  /*3750*/  PLOP3.LUT P0, PT, PT, PT, UP4, 0x80, 0x8 ;  /* 0x000000000008781c */ /* 0x000fe20003f0f048 */
[----:B------:R-:W-:Y:S01]  /*3760*/  VIADD R3, R0, 0xf0 ;  /* 0x000000f000037836 */ /* 0x000fe20000000000 */
[----:B-1----:R-:W1:Y:S02]  /*3770*/  SYNCS.PHASECHK.TRANS64.TRYWAIT P1, [R0+URZ+0xe0], R5 ;  /* 0x0000e005000075a7 */ /* 0x002e6400080211ff */
[----:B-1-3--:R-:W-:Y:S09]  /*3780*/  @!P1 BRA `(.L_x_66) ;  /* 0x0000006400c09947 */ /* 0x00aff20003800000 */
.L_x_169:
[----:B------:R-:W-:Y:S01]  /*3790*/  LEA R4, R10, UR17, 0x4 ;  /* 0x000000110a047c11 */ /* 0x000fe2000f8e20ff */
[----:B------:R-:W-:Y:S01]  /*37a0*/  @UP4 ULEA UR4, UR14, UR17, 0x3 ;  /* 0x000000110e044291 */ /* 0x000fe2000f8e18ff */
[----:B------:R-:W-:Y:S01]  /*37b0*/  PLOP3.LUT P2, PT, PT, PT, PT, 0x80, 0x8 ;  /* 0x000000000008781c */ /* 0x000fe20003f4f070 */
[----:B------:R-:W-:Y:S01]  /*37c0*/  ULEA UR23, UR22, UR17, 0x3 ;  /* 0x0000001116177291 */ /* 0x000fe2000f8e18ff */
[----:B------:R-:W-:Y:S02]  /*37d0*/  PRMT R3, RZ, 0x654, R3 ;  /* 0x00000654ff037816 */ /* 0x000fe40000000003 */
[----:B-1----:R-:W1:Y:S01]  /*37e0*/  LDS.128 R4, [R4+0x170] ;  /* 0x0001700004047984 */ /* 0x002e620000000c00 */
[----:B------:R-:W-:Y:S02]  /*37f0*/  @P0 SHF.L.U32 R2, R8, 0x1f, RZ ;  /* 0x0000001f08020819 */ /* 0x000fe400000006ff */
[----:B------:R-:W-:Y:S01]  /*3800*/  SHF.L.U32 R0, R11, 0x1f, RZ ;  /* 0x0000001f0b007819 */ /* 0x000fe200000006ff */
[----:B------:R-:W-:Y:S01]  /*3810*/  @!PT LDS RZ, [RZ] ;  /* 0x00000000fffff984 */ /* 0x000fe20000000800 */
[----:B------:R-:W-:Y:S01]  /*3820*/  @!PT LDS RZ, [RZ] ;  /* 0x00000000fffff984 */ /* 0x000fe20000000800 */
[----:B------:R-:W-:Y:S01]  /*3830*/  @!PT LDS RZ, [RZ] ;  /* 0x00000000fffff984 */ /* 0x000fe20000000800 */
[----:B------:R-:W-:Y:S01]  /*3840*/  @!PT LDS RZ, [RZ] ;  /* 0x00000000fffff984 */ /* 0x000fe20000000800 */
[----:B------:R2:W-:Y:S06]  /*3850*/  MEMBAR.ALL.CTA ;  /* 0x0000000000007992 */ /* 0x0005ec0000008000 */
[----:B--2---:R-:W2:Y:S02]  /*3860*/  FENCE.VIEW.ASYNC.S ;  /* 0x00000000000073c6 */ /* 0x004ea40000000000 */
[----:B--2---:R2:W-:Y:S01]  /*3870*/  SYNCS.ARRIVE.TRANS64.RED.A1T0 RZ, [R3+URZ], RZ ;  /* 0x000000ff03ff79a7 */ /* 0x0045e200081004ff */
[----:B------:R2:W3:Y:S01]  /*3880*/  @P0 SYNCS.PHASECHK.TRANS64.TRYWAIT P2, [UR4], R2 ;  /* 0x00000002ff0005a7 */ /* 0x0004e20008041104 */
[----:B------:R-:W-:Y:S01]  /*3890*/  ULEA.HI UR4, UR22, UR22, URZ, 0x1 ;  /* 0x0000001616047291 */ /* 0x000fe2000f8f08ff */
[----:B-1----:R-:W-:-:S03]  /*38a0*/  LOP3.LUT P1, RZ, R6, 0x1, RZ, 0xc0, !PT ;  /* 0x0000000106ff7812 */ /* 0x002fc6000782c0ff */
[----:B------:R-:W-:Y:S02]  /*38b0*/  USHF.L.U32 UR18, UR4, 0x7, URZ ;  /* 0x0000000704127899 */ /* 0x000fe400080006ff */
[----:B------:R-:W-:Y:S02]  /*38c0*/  ULOP3.LUT UR4, UR4, 0xffe, URZ, 0xc0, !UPT ;  /* 0x00000ffe04047892 */ /* 0x000fe4000f8ec0ff */
[----:B------:R-:W-:Y:S02]  /*38d0*/  ULOP3.LUT UR18, UR18, 0xffffff00, URZ, 0xc0, !UPT ;  /* 0xffffff0012127892 */ /* 0x000fe4000f8ec0ff */
[----:B------:R-:W-:Y:S02]  /*38e0*/  UIADD3 UR4, UPT, UPT, -UR4, UR22, URZ ;  /* 0x0000001604047290 */ /* 0x000fe4000fffe1ff */
[----:B------:R-:W-:Y:S01]  /*38f0*/  UIADD3 UR18, UPT, UPT, UR30, UR18, URZ ;  /* 0x000000121e127290 */ /* 0x000fe2000fffe0ff */
[----:B------:R-:W1:Y:S03]  /*3900*/  SYNCS.PHASECHK.TRANS64.TRYWAIT P0, [UR23+0x120], R0 ;  /* 0x00012000ff0075a7 */ /* 0x000e660008001117 */
[----:B------:R-:W-:Y:S01]  /*3910*/  ULEA UR18, UR4, UR18, 0x14 ;  /* 0x0000001204127291 */ /* 0x000fe2000f8ea0ff */
[----:B-123--:R-:W-:Y:S11]  /*3920*/  @!P0 BRA `(.L_x_67) ;  /* 0x00000064006c8947 */ /* 0x00eff60003800000 */
.L_x_171:
[----:B------:R-:W-:Y:S01]  /*3930*/  IADD3 R10, PT, PT, R10, 0x1, RZ ;  /* 0x000000010a0a7810 */ /* 0x000fe20007ffe0ff */
[----:B------:R-:W-:Y:S06]  /*3940*/  BRA.U !UP4, `(.L_x_68) ;  /* 0x000000010c987547 */ /* 0x000fec000b800000 */
[----:B------:R-:W-:Y:S01]  /*3950*/  UPLOP3.LUT UP2, UPT, UPT, UPT, UPT, 0x40, 0x4 ;  /* 0x000000000004789c */ /* 0x000fe20003f4e870 */
[----:B------:R-:W-:Y:S01]  /*3960*/  UMOV UR16, UR29 ;  /* 0x0000001d00107c82 */ /* 0x000fe20008000000 */
[----:B------:R-:W-:Y:S01]  /*3970*/  UMOV UR15, UR28 ;  /* 0x0000001c000f7c82 */ /* 0x000fe20008000000 */
[----:B------:R-:W-:-:S08]  /*3980*/  UMOV UR6, UR14 ;  /* 0x0000000e00067c82 */ /* 0x000fd00008000000 */
.L_x_71:
[----:B------:R-:W-:Y:S02]  /*3990*/  UIADD3 UR16, UPT, UPT, UR16, 0x1, URZ ;  /* 0x0000000110107890 */ /* 0x000fe4000fffe0ff */
[----:B--2---:R-:W-:Y:S02]  /*39a0*/  ULEA UR5, UR6, UR17, 0x3 ;  /* 0x0000001106057291 */ /* 0x004fe4000f8e18ff */
[----:B------:R-:W-:Y:S01]  /*39b0*/  UISETP.NE.AND UP3, UPT, UR16, URZ, UPT ;  /* 0x000000ff1000728c */ /* 0x000fe2000bf65270 */
[----:B---3--:R-:W-:Y:S10]  /*39c0*/  @P2 BRA `(.L_x_69) ;  /* 0x00000000000c2947 */ /* 0x008ff40003800000 */
[----:B-1----:R-:W-:Y:S04]  /*39d0*/  SHF.L.U32 R3, R8, 0x1f, RZ ;  /* 0x0000001f08037819 */ /* 0x002fe800000006ff */
[----:B------:R-:W1:Y:S02]  /*39e0*/  SYNCS.PHASECHK.TRANS64.TRYWAIT P0, [UR5], R3 ;  /* 0x00000003ff0075a7 */ /* 0x000e640008001105 */
[----:B-1----:R-:W-:Y:S05]  /*39f0*/  @!P0 BRA `(.L_x_70) ;  /* 0x0000006400508947 */ /* 0x002fea0003800000 */
.L_x_69:
[----:B------:R-:W-:Y:S01]  /*3a00*/  UISETP.NE.AND UP0, UPT, UR15, 0x1, UPT ;  /* 0x000000010f00788c */ /* 0x000fe2000bf05270 */
[----:B------:R-:W-:Y:S01]  /*3a10*/  PLOP3.LUT P2, PT, PT, PT, PT, 0x80, 0x8 ;  /* 0x000000000008781c */ /* 0x000fe20003f4f070 */
[----:B------:R-:W-:Y:S02]  /*3a20*/  UIADD3 UR4, UPT, UPT, UR6, 0x1, URZ ;  /* 0x0000000106047890 */ /* 0x000fe4000fffe0ff */
[----:B------:R-:W-:Y:S02]  /*3a30*/  ULEA UR12, UR6, UR21, 0xa ;  /* 0x00000015060c7291 */ /* 0x000fe4000f8e50ff */
[----:B------:R-:W-:Y:S01]  /*3a40*/  UISETP.NE.AND UP1, UPT, UR4, 0x9, UPT ;  /* 0x000000090400788c */ /* 0x000fe2000bf25270 */
[----:B------:R-:W-:Y:S01]  /*3a50*/  PLOP3.LUT P0, PT, PT, PT, UP0, 0x80, 0x8 ;  /* 0x000000000008781c */ /* 0x000fe20003f0f008 */
[----:B------:R-:W-:Y:S02]  /*3a60*/  UIADD3 UR10, UPT, UPT, UR12, 0x2, URZ ;  /* 0x000000020c0a7890 */ /* 0x000fe4000fffe0ff */
[----:B------:R-:W-:Y:S02]  /*3a70*/  USEL UR7, URZ, 0x1, UP1 ;  /* 0x00000001ff077887 */ /* 0x000fe40008800000 */
[----:B------:R-:W-:Y:S02]  /*3a80*/  USEL UR14, UR4, URZ, UP1 ;  /* 0x000000ff040e7287 */ /* 0x000fe40008800000 */
[----:B------:R-:W-:Y:S02]  /*3a90*/  UIADD3 UR15, UPT, UPT, UR15, -0x1, URZ ;  /* 0xffffffff0f0f7890 */ /* 0x000fe4000fffe0ff */
[----:B------:R-:W-:Y:S01]  /*3aa0*/  @UP0 ULEA UR4, UR14, UR17, 0x3 ;  /* 0x000000110e040291 */ /* 0x000fe2000f8e18ff */
[----:B------:R-:W-:Y:S01]  /*3ab0*/  LOP3.LUT R8, R8, UR7, RZ, 0x3c, !PT ;  /* 0x0000000708087c12 */ /* 0x000fe2000f8e3cff */
[----:B------:R-:W-:Y:S01]  /*3ac0*/  UIADD3 UR7, UPT, UPT, UR5, 0x48, URZ ;  /* 0x0000004805077890 */ /* 0x000fe2000fffe0ff */
[----:B------:R-:W-:Y:S02]  /*3ad0*/  UMOV UR13, 0x80004020 ;  /* 0x80004020000d7882 */ /* 0x000fe40000000000 */
[----:B-1----:R-:W-:Y:S01]  /*3ae0*/  @P0 SHF.L.U32 R0, R8, 0x1f, RZ ;  /* 0x0000001f08000819 */ /* 0x002fe200000006ff */
[----:B------:R-:W-:Y:S01]  /*3af0*/  UMOV UR5, 0x80004020 ;  /* 0x8000402000057882 */ /* 0x000fe20000000000 */
[----:B------:R-:W-:Y:S01]  /*3b00*/  UMOV UR11, 0x80004020 ;  /* 0x80004020000b7882 */ /* 0x000fe20000000000 */
[----:B------:R-:W-:Y:S01]  /*3b10*/  UMOV UR9, 0x80004020 ;  /* 0x8000402000097882 */ /* 0x000fe20000000000 */
[----:B------:R2:W3:Y:S01]  /*3b20*/  @P0 SYNCS.PHASECHK.TRANS64.TRYWAIT P2, [UR4], R0 ;  /* 0x00000000ff0005a7 */ /* 0x0004e20008041104 */
[----:B------:R-:W-:Y:S03]  /*3b30*/  ULEA UR4, UR6, UR20, 0x8 ;  /* 0x0000001406047291 */ /* 0x000fe6000f8e40ff */
[----:B------:R-:W-:Y:S01]  /*3b40*/  UMOV UR6, UR14 ;  /* 0x0000000e00067c82 */ /* 0x000fe20008000000 */
[----:B------:R-:W-:Y:S05]  /*3b50*/  UIADD3 UR8, UPT, UPT, UR4, 0x2, URZ ;  /* 0x0000000204087890 */ /* 0x000fea000fffe0ff */
[----:B------:R2:W-:Y:S01]  /*3b60*/  UTCHMMA gdesc[UR4], gdesc[UR12], tmem[UR18], tmem[UR26], idesc[UR27], UP2 ;  /* 0x00ff1a0c040075ea */ /* 0x0005e20009000012 */
[----:B------:R-:W-:Y:S03]  /*3b70*/  UPLOP3.LUT UP2, UPT, UPT, UPT, UPT, 0x80, 0x8 ;  /* 0x000000000008789c */ /* 0x000fe60003f4f070 */
[----:B------:R2:W-:Y:S01]  /*3b80*/  UTCHMMA gdesc[UR8], gdesc[UR10], tmem[UR18], tmem[UR24], idesc[UR25], UPT ;  /* 0x00ff180a080075ea */ /* 0x0005e2000b800012 */
[----:B------:R2:W-:Y:S01]  /*3b90*/  UTCBAR.MULTICAST [UR7], URZ, UR19 ;  /* 0x000000ff070073e9 */ /* 0x0005e20008000813 */
[----:B------:R-:W-:Y:S06]  /*3ba0*/  BRA.U UP3, `(.L_x_71) ;  /* 0xfffffffd03787547 */ /* 0x000fec000b83ffff */
.L_x_68:
[----:B--2---:R-:W-:Y:S01]  /*3bb0*/  UIADD3 UR4, UPT, UPT, UR22, 0x1, URZ ;  /* 0x0000000116047890 */ /* 0x004fe2000fffe0ff */
[C---:B------:R-:W-:Y:S01]  /*3bc0*/  ISETP.NE.AND P0, PT, R10.reuse, 0x2, PT ;  /* 0x000000020a00780c */ /* 0x040fe20003f05270 */
[----:B------:R-:W-:Y:S02]  /*3bd0*/  UIADD3 UR5, UPT, UPT, UR23, 0x100, URZ ;  /* 0x0000010017057890 */ /* 0x000fe4000fffe0ff */
[----:B------:R-:W-:Y:S01]  /*3be0*/  UISETP.NE.AND UP0, UPT, UR4, 0x4, UPT ;  /* 0x000000040400788c */ /* 0x000fe2000bf05270 */
[----:B-1----:R-:W-:Y:S02]  /*3bf0*/  SEL R0, RZ, 0x1, P0 ;  /* 0x00000001ff007807 */ /* 0x002fe40000000000 */
[----:B------:R-:W-:Y:S01]  /*3c00*/  SEL R10, R10, RZ, P0 ;  /* 0x000000ff0a0a7207 */ /* 0x000fe20000000000 */
[----:B------:R-:W-:Y:S01]  /*3c10*/  USEL UR6, URZ, 0x1, UP0 ;  /* 0x00000001ff067887 */ /* 0x000fe20008000000 */
[----:B------:R-:W-:Y:S01]  /*3c20*/  LOP3.LUT R9, R9, R0, RZ, 0x3c, !PT ;  /* 0x0000000009097212 */ /* 0x000fe200078e3cff */
[----:B------:R-:W-:Y:S01]  /*3c30*/  USEL UR22, UR4, URZ, UP0 ;  /* 0x000000ff04167287 */ /* 0x000fe20008000000 */
[----:B------:R1:W-:Y:S03]  /*3c40*/  UTCBAR [UR5], URZ ;  /* 0x000000ff050073e9 */ /* 0x0003e600080000ff */
[----:B------:R-:W-:Y:S01]  /*3c50*/  LOP3.LUT R11, R11, UR6, RZ, 0x3c, !PT ;  /* 0x000000060b0b7c12 */ /* 0x000fe2000f8e3cff */
[----:B------:R-:W-:Y:S07]  /*3c60*/  @P1 BRA `(.L_x_72) ;  /* 0xfffffff800b01947 */ /* 0x000fee000383ffff */
[----:B------:R-:W2:Y:S01]  /*3c70*/  S2UR UR8, SR_CgaCtaId ;  /* 0x00000000000879c3 */ /* 0x000ea20000008800 */
[----:B------:R-:W-:Y:S01]  /*3c80*/  ELECT P0, URZ, PT ;  /* 0x0000000000ff782f */ /* 0x000fe20003800000 */
[----:B------:R-:W-:Y:S01]  /*3c90*/  IMAD.MOV.U32 R0, RZ, RZ, 0x1 ;  /* 0x00000001ff007424 */ /* 0x000fe200078e00ff */
[----:B------:R-:W-:Y:S01]  /*3ca0*/  UIADD3 UR17, UPT, UPT, UR17, 0x120, URZ ;  /* 0x0000012011117890 */ /* 0x000fe2000fffe0ff */
[----:B------:R-:W-:Y:S01]  /*3cb0*/  SHF.L.U32 R3, R11, 0x1f, RZ ;  /* 0x0000001f0b037819 */ /* 0x000fe200000006ff */
[----:B------:R-:W-:-:S03]  /*3cc0*/  UMOV UR4, 0x40 ;  /* 0x0000004000047882 */ /* 0x000fc60000000000 */
[----:B------:R-:W-:Y:S01]  /*3cd0*/  UVIRTCOUNT.DEALLOC.SMPOOL 0x80 ;  /* 0x000000800000784c */ /* 0x000fe20000000000 */
[----:B--2---:R-:W-:Y:S02]  /*3ce0*/  ULEA UR8, UR8, UR4, 0x18 ;  /* 0x0000000408087291 */ /* 0x004fe4000f8ec0ff */
[----:B------:R-:W-:-:S07]  /*3cf0*/  ULEA UR4, UR22, UR17, 0x3 ;  /* 0x0000001116047291 */ /* 0x000fce000f8e18ff */
[----:B------:R2:W-:Y:S02]  /*3d00*/  @P0 STS.U8 [UR8+0x1c], R0 ;  /* 0x00001c00ff000988 */ /* 0x0005e40008000008 */
[----:B------:R-:W4:Y:S02]  /*3d10*/  SYNCS.PHASECHK.TRANS64.TRYWAIT P0, [UR4], R3 ;  /* 0x00000003ff0075a7 */ /* 0x000f240008001104 */
[----:B--2-4-:R-:W-:Y:S05]  /*3d20*/  @!P0 BRA `(.L_x_73) ;  /* 0x00000060009c8947 */ /* 0x014fea0003800000 */
.L_x_174:
[----:B------:R-:W-:-:S04]  /*3d30*/  UIADD3 UR4, UPT, UPT, UR22, 0x1, URZ ;  /* 0x0000000116047890 */ /* 0x000fc8000fffe0ff */
[----:B------:R-:W-:-:S04]  /*3d40*/  UISETP.NE.AND UP0, UPT, UR4, 0x4, UPT ;  /* 0x000000040400788c */ /* 0x000fc8000bf05270 */
[----:B------:R-:W-:Y:S02]  /*3d50*/  USEL UR6, URZ, 0x1, UP0 ;  /* 0x00000001ff067887 */ /* 0x000fe40008000000 */
[----:B------:R-:W-:-:S04]  /*3d60*/  USEL UR4, UR4, URZ, UP0 ;  /* 0x000000ff04047287 */ /* 0x000fc80008000000 */
[----:B-1----:R-:W-:Y:S01]  /*3d70*/  ULEA UR5, UR4, UR17, 0x3 ;  /* 0x0000001104057291 */ /* 0x002fe2000f8e18ff */
[----:B------:R-:W-:-:S04]  /*3d80*/  LOP3.LUT R2, R11, UR6, RZ, 0x3c, !PT ;  /* 0x000000060b027c12 */ /* 0x000fc8000f8e3cff */
[----:B--2---:R-:W-:-:S04]  /*3d90*/  SHF.L.U32 R3, R2, 0x1f, RZ ;  /* 0x0000001f02037819 */ /* 0x004fc800000006ff */
[----:B------:R-:W1:Y:S02]  /*3da0*/  SYNCS.PHASECHK.TRANS64.TRYWAIT P0, [UR5], R3 ;  /* 0x00000003ff0075a7 */ /* 0x000e640008001105 */
[----:B-1----:R-:W-:Y:S05]  /*3db0*/  @!P0 BRA `(.L_x_74) ;  /* 0x0000006000908947 */ /* 0x002fea0003800000 */
.L_x_176:
        /* <DEDUP_REMOVED lines=9> */
.L_x_178:
[----:B------:R-:W-:-:S04]  /*3e50*/  UIADD3 UR4, UPT, UPT, UR4, 0x1, URZ ;  /* 0x0000000104047890 */ /* 0x000fc8000fffe0ff */
[----:B------:R-:W-:-:S04]  /*3e60*/  UISETP.NE.AND UP0, UPT, UR4, 0x4, UPT ;  /* 0x000000040400788c */ /* 0x000fc8000bf05270 */
[----:B------:R-:W-:Y:S02]  /*3e70*/  USEL UR5, URZ, 0x1, UP0 ;  /* 0x00000001ff057887 */ /* 0x000fe40008000000 */
[----:B------:R-:W-:-:S04]  /*3e80*/  USEL UR4, UR4, URZ, UP0 ;  /* 0x000000ff04047287 */ /* 0x000fc80008000000 */
[----:B------:R-:W-:Y:S01]  /*3e90*/  ULEA UR4, UR4, UR17, 0x3 ;  /* 0x0000001104047291 */ /* 0x000fe2000f8e18ff */
[----:B-1----:R-:W-:-:S04]  /*3ea0*/  LOP3.LUT R3, R2, UR5, RZ, 0x3c, !PT ;  /* 0x0000000502037c12 */ /* 0x002fc8000f8e3cff */
[----:B------:R-:W-:-:S04]  /*3eb0*/  SHF.L.U32 R3, R3, 0x1f, RZ ;  /* 0x0000001f03037819 */ /* 0x000fc800000006ff */
[----:B------:R-:W1:Y:S02]  /*3ec0*/  SYNCS.PHASECHK.TRANS64.TRYWAIT P0, [UR4], R3 ;  /* 0x00000003ff0075a7 */ /* 0x000e640008001104 */
[----:B-1----:R-:W-:Y:S05]  /*3ed0*/  @!P0 BRA `(.L_x_76) ;  /* 0x0000006000788947 */ /* 0x002fea0003800000 */
.L_x_180:
[----:B------:R-:W-:Y:S01]  /*3ee0*/  NOP ;  /* 0x0000000000007918 */ /* 0x000fe20000000000 */
[----:B-1----:R-:W1:Y:S01]  /*3ef0*/  LDS R0, [UR8+0x14] ;  /* 0x00001408ff007984 */ /* 0x002e620008000800 */
[----:B------:R-:W-:Y:S01]  /*3f00*/  ULOP3.LUT UR4, UR30, 0xffff, URZ, 0xc0, !UPT ;  /* 0x0000ffff1e047892 */ /* 0x000fe2000f8ec0ff */
[----:B------:R-:W-:Y:S01]  /*3f10*/  UMOV UR5, 0xffff ;  /* 0x0000ffff00057882 */ /* 0x000fe20000000000 */
[----:B------:R-:W-:Y:S02]  /*3f20*/  UMOV UR6, 0x1 ;  /* 0x0000000100067882 */ /* 0x000fe40000000000 */
[----:B------:R-:W-:-:S04]  /*3f30*/  USHF.R.U32.HI UR4, URZ, 0x5, UR4 ;  /* 0x00000005ff047899 */ /* 0x000fc80008011604 */
[----:B------:R-:W-:Y:S02]  /*3f40*/  USHF.L.U32 UR5, UR5, UR4, URZ ;  /* 0x0000000405057299 */ /* 0x000fe400080006ff */
[----:B------:R-:W-:-:S04]  /*3f50*/  USHF.L.U32 UR4, UR6, UR4, URZ ;  /* 0x0000000406047299 */ /* 0x000fc800080006ff */
[----:B-1----:R-:W-:-:S04]  /*3f60*/  LOP3.LUT R0, R0, UR5, RZ, 0xc0, !PT ;  /* 0x0000000500007c12 */ /* 0x002fc8000f8ec0ff */
[----:B------:R-:W-:-:S13]  /*3f70*/  ISETP.NE.AND P0, PT, R0, UR5, PT ;  /* 0x0000000500007c0c */ /* 0x000fda000bf05270 */
[----:B------:R-:W-:Y:S05]  /*3f80*/  @P0 BRA `(.L_x_77) ;  /* 0x0000000000580947 */ /* 0x000fea0003800000 */
[----:B------:R-:W1:Y:S02]  /*3f90*/  LDS R0, [UR8+0x18] ;  /* 0x00001808ff007984 */ /* 0x000e640008000800 */
[----:B-1----:R-:W-:-:S04]  /*3fa0*/  LOP3.LUT R0, R0, UR4, RZ, 0xc0, !PT ;  /* 0x0000000400007c12 */ /* 0x002fc8000f8ec0ff */
[----:B------:R-:W-:-:S13]  /*3fb0*/  ISETP.NE.AND P0, PT, R0, UR4, PT ;  /* 0x0000000400007c0c */ /* 0x000fda000bf05270 */
[----:B------:R-:W-:Y:S05]  /*3fc0*/  @P0 BRA `(.L_x_78) ;  /* 0x00000000003c0947 */ /* 0x000fea0003800000 */
[----:B------:R-:W1:Y:S01]  /*3fd0*/  S2R R2, SR_LANEID ;  /* 0x0000000000027919 */ /* 0x000e620000000000 */
[----:B------:R-:W-:Y:S01]  /*3fe0*/  ULOP3.LUT UR5, URZ, UR5, URZ, 0x33, !UPT ;  /* 0x00000005ff057292 */ /* 0x000fe2000f8e33ff */
[----:B------:R-:W-:Y:S01]  /*3ff0*/  LOP3.LUT R4, RZ, UR4, RZ, 0x33, !PT ;  /* 0x00000004ff047c12 */ /* 0x000fe2000f8e33ff */
[----:B------:R-:W-:Y:S02]  /*4000*/  VOTEU.ANY UR4, UPT, PT ;  /* 0x0000000000047886 */ /* 0x000fe400038e0100 */
[----:B------:R-:W-:Y:S01]  /*4010*/  UFLO.U32 UR4, UR4 ;  /* 0x00000004000472bd */ /* 0x000fe200080e0000 */
[----:B------:R-:W2:Y:S01]  /*4020*/  REDUX UR6, R4 ;  /* 0x00000000040673c4 */ /* 0x000ea20000000000 */
[----:B------:R-:W-:-:S06]  /*4030*/  IMAD.U32 R0, RZ, RZ, UR5 ;  /* 0x00000005ff007e24 */ /* 0x000fcc000f8e00ff */
[----:B------:R4:W-:Y:S01]  /*4040*/  UTCATOMSWS.AND URZ, UR5 ;  /* 0x0000000500ff79e3 */ /* 0x0009e20008000000 */
[----:B------:R-:W3:Y:S01]  /*4050*/  REDUX UR7, R0 ;  /* 0x00000000000773c4 */ /* 0x000ee20000000000 */
[----:B-1----:R-:W-:Y:S01]  /*4060*/  ISETP.EQ.U32.AND P0, PT, R2, UR4, PT ;  /* 0x0000000402007c0c */ /* 0x002fe2000bf02070 */
[----:B--2---:R-:W-:Y:S01]  /*4070*/  IMAD.U32 R2, RZ, RZ, UR6 ;  /* 0x00000006ff027e24 */ /* 0x004fe2000f8e00ff */
[----:B---3--:R-:W-:-:S11]  /*4080*/  MOV R3, UR7 ;  /* 0x0000000700037c02 */ /* 0x008fd60008000f00 */
[----:B------:R4:W-:Y:S04]  /*4090*/  @P0 ATOMS.AND RZ, [UR8+0x14], R3 ;  /* 0x00001403ffff098c */ /* 0x0009e8000a800008 */
[----:B------:R4:W-:Y:S01]  /*40a0*/  @P0 ATOMS.AND RZ, [UR8+0x18], R2 ;  /* 0x00001802ffff098c */ /* 0x0009e2000a800008 */
[----:B------:R-:W-:Y:S05]  /*40b0*/  BRA `(.L_x_79) ;  /* 0x0000000000147947 */ /* 0x000fea0003800000 */
.L_x_78:
[----:B------:R-:W-:Y:S02]  /*40c0*/  MOV R2, 0x40e0 ;  /* 0x000040e000027802 */ /* 0x000fe40000000f00 */
[----:B---3-5:R-:W-:Y:S05]  /*40d0*/  CALL.REL.NOINC `($__internal_0_$__cuda_sm10x_tcgen05_guardrail_trap_col_being_dealloced_not_returned_by_alloc) ;  /* 0x0000006400607944 */ /* 0x028fea0003c00000 */
[----:B------:R-:W-:Y:S05]  /*40e0*/  BRA `(.L_x_79) ;  /* 0x0000000000087947 */ /* 0x000fea0003800000 */
.L_x_77:
[----:B------:R-:W-:Y:S02]  /*40f0*/  MOV R2, 0x4110 ;  /* 0x0000411000027802 */ /* 0x000fe40000000f00 */
[----:B---3-5:R-:W-:Y:S05]  /*4100*/  CALL.REL.NOINC `($__internal_2_$__cuda_sm10x_tcgen05_guardrail_trap_unallocated_columns_being_dealloced) ;  /* 0x00000064006c7944 */ /* 0x028fea0003c00000 */
.L_x_79:
[----:B------:R-:W-:Y:S01]  /*4110*/  NOP ;  /* 0x0000000000007918 */ /* 0x000fe20000000000 */
[----:B----4-:R-:W-:Y:S05]  /*4120*/  EXIT ;  /* 0x000000000000794d */ /* 0x010fea0003800000 */
.L_x_61:
[----:B------:R-:W-:-:S09]  /*4130*/  UISETP.NE.OR UP0, UPT, UR17, 0x3, !UP3 ;  /* 0x000000031100788c */ /* 0x000fd2000df05670 */
[----:B------:R-:W-:Y:S05]  /*4140*/  BRA.U UP0, `(.L_x_80) ;  /* 0x00000011005c7547 */ /* 0x000fea000b800000 */
[----:B------:R-:W1:Y:S01]  /*4150*/  S2UR UR10, SR_CgaCtaId ;  /* 0x00000000000a79c3 */ /* 0x000e620000008800 */
[----:B------:R-:W2:Y:S01]  /*4160*/  LDCU UR31, c[0x0][0x370] ;  /* 0x00006e00ff1f77ac */ /* 0x000ea20008000800 */
[----:B------:R-:W-:Y:S02]  /*4170*/  HFMA2 R13, -RZ, RZ, 0, 0 ;  /* 0x00000000ff0d7431 */ /* 0x000fe400000001ff */
[----:B------:R-:W-:Y:S01]  /*4180*/  IMAD.MOV.U32 R15, RZ, RZ, 0x1 ;  /* 0x00000001ff0f7424 */ /* 0x000fe200078e00ff */
[----:B------:R-:W-:Y:S01]  /*4190*/  MOV R7, 0x2000 ;  /* 0x0000200000077802 */ /* 0x000fe20000000f00 */
[----:B------:R-:W2:Y:S01]  /*41a0*/  LDCU.128 UR44, c[0x0][0xb10] ;  /* 0x00016200ff2c77ac */ /* 0x000ea20008000c00 */
[----:B------:R-:W-:Y:S01]  /*41b0*/  IMAD.MOV.U32 R14, RZ, RZ, RZ ;  /* 0x000000ffff0e7224 */ /* 0x000fe200078e00ff */
[----:B------:R-:W3:Y:S01]  /*41c0*/  LDC.64 R16, c[0x0][0x348] ;  /* 0x0000d200ff107b82 */ /* 0x000ee20000000a00 */
[----:B------:R-:W4:Y:S01]  /*41d0*/  LDCU UR30, c[0x0][0x374] ;  /* 0x00006e80ff1e77ac */ /* 0x000f220008000800 */
[----:B------:R-:W1:Y:S06]  /*41e0*/  LDCU UR15, c[0x0][0xb0c] ;  /* 0x00016180ff0f77ac */ /* 0x000e6c0008000800 */
[----:B------:R-:W3:Y:S01]  /*41f0*/  LDC.64 R2, c[0x0][0x888] ;  /* 0x00022200ff027b82 */ /* 0x000ee20000000a00 */
[----:B------:R-:W3:Y:S01]  /*4200*/  LDCU UR49, c[0x0][0xb20] ;  /* 0x00016400ff3177ac */ /* 0x000ee20008000800 */
[----:B------:R-:W3:Y:S06]  /*4210*/  LDCU UR4, c[0x0][0xb30] ;  /* 0x00016600ff0477ac */ /* 0x000eec0008000800 */
[----:B------:R-:W3:Y:S01]  /*4220*/  LDC.64 R4, c[0x0][0x890] ;  /* 0x00022400ff047b82 */ /* 0x000ee20000000a00 */
[----:B------:R-:W-:Y:S01]  /*4230*/  UMOV UR21, 0x400 ;  /* 0x0000040000157882 */ /* 0x000fe20000000000 */
[----:B--2---:R-:W-:-:S02]  /*4240*/  UIMAD.WIDE.U32 UR6, UR31, UR44, URZ ;  /* 0x0000002c1f0672a5 */ /* 0x004fc4000f8e00ff */
[----:B----4-:R-:W-:Y:S02]  /*4250*/  UIMAD.WIDE.U32 UR8, UR30, UR47, URZ ;  /* 0x0000002f1e0872a5 */ /* 0x010fe4000f8e00ff */
[----:B-1----:R-:W-:Y:S02]  /*4260*/  ULEA UR21, UR10, UR21, 0x18 ;  /* 0x000000150a157291 */ /* 0x002fe4000f8ec0ff */
[----:B------:R-:W-:Y:S02]  /*4270*/  UPLOP3.LUT UP3, UPT, UPT, UPT, UPT, 0x40, 0x4 ;  /* 0x000000000004789c */ /* 0x000fe40003f6e870 */
[----:B------:R-:W-:Y:S02]  /*4280*/  UIADD3 UR37, UPT, UPT, UR21, 0xa8, URZ ;  /* 0x000000a815257890 */ /* 0x000fe4000fffe0ff */
[----:B------:R-:W-:Y:S02]  /*4290*/  UIADD3 UR33, UPT, UPT, UR21, 0x90, URZ ;  /* 0x0000009015217890 */ /* 0x000fe4000fffe0ff */
[----:B------:R-:W-:-:S02]  /*42a0*/  UIADD3 UR25, UPT, UPT, UR21, 0x98, URZ ;  /* 0x0000009815197890 */ /* 0x000fc4000fffe0ff */
[----:B------:R-:W-:Y:S01]  /*42b0*/  UIADD3 UR17, UPT, UPT, UR21, 0xa0, URZ ;  /* 0x000000a015117890 */ /* 0x000fe2000fffe0ff */
[----:B------:R-:W-:Y:S01]  /*42c0*/  UMOV UR6, UR7 ;  /* 0x0000000700067c82 */ /* 0x000fe20008000000 */
[----:B------:R-:W-:Y:S01]  /*42d0*/  UMOV UR41, UR9 ;  /* 0x0000000900297c82 */ /* 0x000fe20008000000 */
[----:B------:R-:W-:Y:S02]  /*42e0*/  UISETP.GE.AND UP0, UPT, UR42, 0x1, UPT ;  /* 0x000000012a00788c */ /* 0x000fe4000bf06270 */
[----:B------:R-:W-:Y:S01]  /*42f0*/  UISETP.NE.AND UP4, UPT, UR42, 0x1, UPT ;  /* 0x000000012a00788c */ /* 0x000fe2000bf85270 */
[----:B------:R-:W1:Y:S01]  /*4300*/  LDCU.64 UR22, c[0x0][0xb28] ;  /* 0x00016500ff1677ac */ /* 0x000e620008000a00 */
[----:B------:R-:W-:Y:S02]  /*4310*/  UISETP.NE.AND UP6, UPT, UR15, 0x1, UPT ;  /* 0x000000010f00788c */ /* 0x000fe4000bfc5270 */
[----:B------:R-:W-:Y:S02]  /*4320*/  UISETP.NE.AND UP5, UPT, UR46, 0x1, UPT ;  /* 0x000000012e00788c */ /* 0x000fe4000bfa5270 */
[----:B------:R-:W-:-:S02]  /*4330*/  UPRMT UR37, UR10, 0x654, UR37 ;  /* 0x000006540a257896 */ /* 0x000fc40008000025 */
[----:B------:R-:W-:Y:S02]  /*4340*/  USHF.R.U32.HI UR43, URZ, UR45, UR6 ;  /* 0x0000002dff2b7299 */ /* 0x000fe40008011606 */
[----:B------:R-:W-:Y:S02]  /*4350*/  UPRMT UR40, UR10, 0x654, UR33 ;  /* 0x000006540a287896 */ /* 0x000fe40008000021 */
[----:B------:R-:W-:Y:S02]  /*4360*/  UPRMT UR39, UR10, 0x654, UR25 ;  /* 0x000006540a277896 */ /* 0x000fe40008000019 */
[----:B------:R-:W-:Y:S02]  /*4370*/  UPRMT UR38, UR10, 0x654, UR17 ;  /* 0x000006540a267896 */ /* 0x000fe40008000011 */
[----:B---3--:R-:W-:Y:S02]  /*4380*/  USHF.R.U32.HI UR41, URZ, UR49, UR41 ;  /* 0x00000031ff297299 */ /* 0x008fe40008011629 */
[----:B------:R-:W-:-:S11]  /*4390*/  UISETP.NE.AND UP2, UPT, UR4, 0x1, UPT ;  /* 0x000000010400788c */ /* 0x000fd6000bf45270 */
.L_x_91:
[C---:B------:R-:W-:Y:S02]  /*43a0*/  LEA R12, R14.reuse, UR21, 0x3 ;  /* 0x000000150e0c7c11 */ /* 0x040fe4000f8e18ff */
[----:B------:R-:W-:Y:S02]  /*43b0*/  SHF.L.U32 R9, R13, 0x1f, RZ ;  /* 0x0000001f0d097819 */ /* 0x000fe400000006ff */
[----:B------:R-:W-:Y:S02]  /*43c0*/  LEA R10, R14, UR21, 0x4 ;  /* 0x000000150e0a7c11 */ /* 0x000fe4000f8e20ff */
[----:B--2---:R-:W2:Y:S02]  /*43d0*/  SYNCS.PHASECHK.TRANS64.TRYWAIT P0, [R12+URZ+0xe0], R9 ;  /* 0x0000e0090c0075a7 */ /* 0x004ea400080011ff */
[----:B--2---:R-:W-:Y:S05]  /*43e0*/  @!P0 BRA `(.L_x_81) ;  /* 0x0000005c004c8947 */ /* 0x004fea0003800000 */
.L_x_181:
[----:B--2---:R-:W2:Y:S01]  /*43f0*/  LDS.128 R8, [R10+0x170] ;  /* 0x000170000a087984 */ /* 0x004ea20000000c00 */
[----:B------:R-:W-:Y:S01]  /*4400*/  UISETP.GE.AND UP0, UPT, UR42, 0x1, UPT ;  /* 0x000000012a00788c */ /* 0x000fe2000bf06270 */
[----:B------:R-:W-:Y:S01]  /*4410*/  @!PT LDS RZ, [RZ] ;  /* 0x00000000fffff984 */ /* 0x000fe20000000800 */
[----:B------:R-:W-:Y:S01]  /*4420*/  @!PT LDS RZ, [RZ] ;  /* 0x00000000fffff984 */ /* 0x000fe20000000800 */
[----:B------:R-:W-:Y:S01]  /*4430*/  @!PT LDS RZ, [RZ] ;  /* 0x00000000fffff984 */ /* 0x000fe20000000800 */
[----:B------:R-:W-:Y:S01]  /*4440*/  @!PT LDS RZ, [RZ] ;  /* 0x00000000fffff984 */ /* 0x000fe20000000800 */
[----:B------:R3:W-:Y:S06]  /*4450*/  MEMBAR.ALL.CTA ;  /* 0x0000000000007992 */ /* 0x0007ec0000008000 */
[----:B---3--:R-:W3:Y:S01]  /*4460*/  FENCE.VIEW.ASYNC.S ;  /* 0x00000000000073c6 */ /* 0x008ee20000000000 */
[----:B--2---:R-:W-:Y:S11]  /*4470*/  LOP3.LUT P0, RZ, R10, 0x1, RZ, 0xc0, !PT ;  /* 0x000000010aff7812 */ /* 0x004ff6000780c0ff */
[----:B------:R-:W-:Y:S02]  /*4480*/  @!UPT UIADD3 URZ, UPT, UPT, URZ, URZ, URZ ;  /* 0x000000fffffff290 */ /* 0x000fe4000fffe0ff */
[----:B---3--:R-:W-:Y:S01]  /*4490*/  VOTEU.ANY UP1, P0 ;  /* 0x0000000000ff7886 */ /* 0x008fe20000020100 */
[----:B------:R-:W-:Y:S11]  /*44a0*/  PLOP3.LUT P0, PT, PT, PT, UP1, 0x80, 0x8 ;  /* 0x000000000008781c */ /* 0x000ff60003f0f018 */
[----:B------:R-:W-:Y:S02]  /*44b0*/  @!UPT UIADD3 URZ, UPT, UPT, URZ, URZ, URZ ;  /* 0x000000fffffff290 */ /* 0x000fe4000fffe0ff */
[----:B------:R-:W-:Y:S02]  /*44c0*/  @P0 SHF.R.U32.HI R0, RZ, 0x10, R9 ;  /* 0x00000010ff000819 */ /* 0x000fe40000011609 */
[----:B------:R-:W-:Y:S02]  /*44d0*/  @P0 MOV R6, R8 ;  /* 0x0000000800060202 */ /* 0x000fe40000000f00 */
[----:B------:R-:W-:Y:S01]  /*44e0*/  @P0 R2UR UR4, R0 ;  /* 0x00000000000402ca */ /* 0x000fe200000e0000 */
[----:B------:R-:W-:Y:S01]  /*44f0*/  VIADD R0, R12, 0xf0 ;  /* 0x000000f00c007836 */ /* 0x000fe20000000000 */
[----:B------:R-:W-:Y:S02]  /*4500*/  @P0 LOP3.LUT R8, R9, 0xffff, RZ, 0xc0, !PT ;  /* 0x0000ffff09080812 */ /* 0x000fe400078ec0ff */
[----:B------:R-:W-:Y:S02]  /*4510*/  @P0 R2UR UR6, R6 ;  /* 0x00000000060602ca */ /* 0x000fe400000e0000 */
[----:B------:R-:W-:Y:S02]  /*4520*/  PRMT R0, RZ, 0x654, R0 ;  /* 0x00000654ff007816 */ /* 0x000fe40000000000 */
[----:B------:R-:W-:Y:S02]  /*4530*/  @P0 R2UR UR5, R8 ;  /* 0x00000000080502ca */ /* 0x000fe400000e0000 */
[----:B------:R2:W-:Y:S03]  /*4540*/  SYNCS.ARRIVE.TRANS64.RED.A1T0 RZ, [R0+URZ], RZ ;  /* 0x000000ff00ff79a7 */ /* 0x0005e600081004ff */
[----:B------:R-:W-:Y:S04]  /*4550*/  @UP1 UMOV UR29, UR4 ;  /* 0x00000004001d1c82 */ /* 0x000fe80008000000 */
[----:B------:R-:W-:Y:S04]  /*4560*/  @UP1 UMOV UR14, UR6 ;  /* 0x00000006000e1c82 */ /* 0x000fe80008000000 */
[----:B------:R-:W-:Y:S01]  /*4570*/  @UP1 UMOV UR13, UR5 ;  /* 0x00000005000d1c82 */ /* 0x000fe20008000000 */
[----:B------:R-:W-:Y:S05]  /*4580*/  BRA.U !UP0, `(.L_x_82) ;  /* 0x0000000108a47547 */ /* 0x000fea000b800000 */
[----:B------:R-:W-:Y:S02]  /*4590*/  UIMAD.WIDE.U32 UR18, UR13, UR47, URZ ;  /* 0x0000002f0d1272a5 */ /* 0x000fe4000f8e00ff */
[----:B------:R-:W-:Y:S02]  /*45a0*/  UIMAD.WIDE.U32 UR26, UR14, UR44, URZ ;  /* 0x0000002c0e1a72a5 */ /* 0x000fe4000f8e00ff */
[----:B------:R-:W-:Y:S02]  /*45b0*/  USEL UR4, UR30, UR41, !UP5 ;  /* 0x000000291e047287 */ /* 0x000fe4000e800000 */
[----:B------:R-:W-:Y:S02]  /*45c0*/  USEL UR7, UR31, UR43, !UP6 ;  /* 0x0000002b1f077287 */ /* 0x000fe4000f000000 */
[----:B-1----:R-:W-:Y:S02]  /*45d0*/  UIMAD.WIDE.U32 UR8, UR4, UR22, URZ ;  /* 0x00000016040872a5 */ /* 0x002fe4000f8e00ff */
[----:B------:R-:W-:Y:S01]  /*45e0*/  UIMAD.WIDE.U32 UR10, UR7, UR22, URZ ;  /* 0x00000016070a72a5 */ /* 0x000fe2000f8e00ff */
[----:B------:R-:W-:Y:S02]  /*45f0*/  UMOV UR5, UR19 ;  /* 0x0000001300057c82 */ /* 0x000fe40008000000 */
[----:B------:R-:W-:Y:S03]  /*4600*/  USHF.R.U32.HI UR6, URZ, UR49, UR5 ;  /* 0x00000031ff067299 */ /* 0x000fe60008011605 */
[----:B------:R-:W-:Y:S01]  /*4610*/  UMOV UR5, UR27 ;  /* 0x0000001b00057c82 */ /* 0x000fe20008000000 */
[----:B------:R-:W-:Y:S02]  /*4620*/  USEL UR6, UR13, UR6, !UP5 ;  /* 0x000000060d067287 */ /* 0x000fe4000e800000 */
[----:B------:R-:W-:Y:S03]  /*4630*/  USHF.R.U32.HI UR12, URZ, UR45, UR5 ;  /* 0x0000002dff0c7299 */ /* 0x000fe60008011605 */
[----:B------:R-:W-:Y:S02]  /*4640*/  UMOV UR5, UR9 ;  /* 0x0000000900057c82 */ /* 0x000fe40008000000 */
[----:B------:R-:W-:Y:S03]  /*4650*/  @UP4 USHF.R.U32.HI UR4, URZ, UR23, UR5 ;  /* 0x00000017ff044299 */ /* 0x000fe60008011605 */
[----:B------:R-:W-:Y:S01]  /*4660*/  UMOV UR5, UR11 ;  /* 0x0000000b00057c82 */ /* 0x000fe20008000000 */
[----:B------:R-:W-:Y:S02]  /*4670*/  UIMAD UR4, UR42, UR4, URZ ;  /* 0x000000042a0472a4 */ /* 0x000fe4000f8e02ff */
[----:B------:R-:W-:Y:S02]  /*4680*/  @UP4 USHF.R.U32.HI UR7, URZ, UR23, UR5 ;  /* 0x00000017ff074299 */ /* 0x000fe40008011605 */
[----:B------:R-:W-:Y:S02]  /*4690*/  UIMAD.WIDE.U32 UR10, UR6, UR22, URZ ;  /* 0x00000016060a72a5 */ /* 0x000fe4000f8e00ff */
[----:B------:R-:W-:Y:S02]  /*46a0*/  USEL UR5, UR14, UR12, !UP6 ;  /* 0x0000000c0e057287 */ /* 0x000fe4000f000000 */
[----:B------:R-:W-:Y:S02]  /*46b0*/  UIMAD UR8, UR42, UR7, URZ ;  /* 0x000000072a0872a4 */ /* 0x000fe4000f8e02ff */
[----:B------:R-:W-:Y:S03]  /*46c0*/  UISETP.GE.AND UP0, UPT, UR6, UR4, UPT ;  /* 0x000000040600728c */ /* 0x000fe6000bf06270 */
[----:B------:R-:W-:Y:S01]  /*46d0*/  UMOV UR4, UR11 ;  /* 0x0000000b00047c82 */ /* 0x000fe20008000000 */
[----:B------:R-:W-:Y:S02]  /*46e0*/  UISETP.GE.OR UP0, UPT, UR5, UR8, UP0 ;  /* 0x000000080500728c */ /* 0x000fe40008706670 */
[----:B------:R-:W-:Y:S02]  /*46f0*/  USHF.R.U32.HI UR4, URZ, UR23, UR4 ;  /* 0x00000017ff047299 */ /* 0x000fe40008011604 */
[----:B------:R-:W-:Y:S02]  /*4700*/  UIMAD.WIDE.U32 UR8, UR5, UR22, URZ ;  /* 0x00000016050872a5 */ /* 0x000fe4000f8e00ff */
[----:B------:R-:W-:Y:S04]  /*4710*/  USEL UR10, UR6, UR4, !UP4 ;  /* 0x00000004060a7287 */ /* 0x000fe8000e000000 */
[----:B------:R-:W-:Y:S01]  /*4720*/  UIADD3 UR11, UPT, UPT, -UR10, URZ, URZ ;  /* 0x000000ff0a0b7290 */ /* 0x000fe2000fffe1ff */
[----:B------:R-:W-:Y:S02]  /*4730*/  @!UP0 UMOV UR4, UR9 ;  /* 0x0000000900048c82 */ /* 0x000fe40008000000 */
[----:B------:R-:W-:Y:S02]  /*4740*/  @!UP0 USHF.R.U32.HI UR4, URZ, UR23, UR4 ;  /* 0x00000017ff048299 */ /* 0x000fe40008011604 */
[----:B------:R-:W-:Y:S02]  /*4750*/  UIMAD UR8, UR42, UR11, UR6 ;  /* 0x0000000b2a0872a4 */ /* 0x000fe4000f8e0206 */
[----:B------:R-:W-:Y:S04]  /*4760*/  @!UP0 USEL UR4, UR5, UR4, !UP4 ;  /* 0x0000000405048287 */ /* 0x000fe8000e000000 */
[----:B------:R-:W-:Y:S02]  /*4770*/  @!UP0 UIMAD UR8, UR7, UR8, UR4 ;  /* 0x00000008070882a4 */ /* 0x000fe4000f8e0204 */
[----:B------:R-:W-:Y:S02]  /*4780*/  @!UP0 UIADD3 UR9, UPT, UPT, UR10, -UR4, URZ ;  /* 0x800000040a098290 */ /* 0x000fe4000fffe0ff */
[----:B------:R-:W-:Y:S02]  /*4790*/  UIADD3 UR4, UPT, UPT, -UR5, URZ, URZ ;  /* 0x000000ff05047290 */ /* 0x000fe4000fffe1ff */
[----:B------:R-:W-:Y:S02]  /*47a0*/  UIADD3 UR7, UPT, UPT, -UR6, URZ, URZ ;  /* 0x000000ff06077290 */ /* 0x000fe4000fffe1ff */
[----:B------:R-:W-:Y:S02]  /*47b0*/  @!UP0 UIMAD UR6, UR9, UR42, UR5 ;  /* 0x0000002a090682a4 */ /* 0x000fe4000f8e0205 */
[----:B------:R-:W-:Y:S02]  /*47c0*/  UIMAD UR14, UR15, UR4, UR14 ;  /* 0x000000040f0e72a4 */ /* 0x000fe4000f8e020e */
[----:B------:R-:W-:Y:S01]  /*47d0*/  UIMAD UR13, UR46, UR7, UR13 ;  /* 0x000000072e0d72a4 */ /* 0x000fe2000f8e020d */
[----:B------:R-:W-:Y:S02]  /*47e0*/  @!UP0 UMOV UR5, UR8 ;  /* 0x0000000800058c82 */ /* 0x000fe40008000000 */
[----:B------:R-:W-:Y:S02]  /*47f0*/  UIMAD UR14, UR5, UR15, UR14 ;  /* 0x0000000f050e72a4 */ /* 0x000fe4000f8e020e */
[----:B------:R-:W-:Y:S11]  /*4800*/  UIMAD UR13, UR6, UR46, UR13 ;  /* 0x0000002e060d72a4 */ /* 0x000ff6000f8e020d */
[----:B------:R-:W-:Y:S01]  /*4810*/  @!UPT UIADD3 URZ, UPT, UPT, URZ, URZ, URZ ;  /* 0x000000fffffff290 */ /* 0x000fe2000fffe0ff */
.L_x_82:
[----:B------:R-:W3:Y:S01]  /*4820*/  @!UP2 LDCU.128 UR8, c[0x0][0xb10] ;  /* 0x00016200ff08a7ac */ /* 0x000ee20008000c00 */
[C---:B------:R-:W-:Y:S02]  /*4830*/  ISETP.NE.U32.AND P1, PT, R4.reuse, RZ, PT ;  /* 0x000000ff0400720c */ /* 0x040fe40003f25070 */
[----:B------:R-:W-:Y:S02]  /*4840*/  ISETP.NE.U32.AND P0, PT, R4, RZ, PT ;  /* 0x000000ff0400720c */ /* 0x000fe40003f05070 */
[C---:B------:R-:W-:Y:S02]  /*4850*/  ISETP.NE.AND.EX P1, PT, R5.reuse, RZ, PT, P1 ;  /* 0x000000ff0500720c */ /* 0x040fe40003f25310 */
[----:B------:R-:W-:Y:S01]  /*4860*/  ISETP.NE.AND.EX P0, PT, R5, RZ, PT, P0 ;  /* 0x000000ff0500720c */ /* 0x000fe20003f05300 */
[----:B------:R-:W4:Y:S01]  /*4870*/  @!UP2 LDCU UR5, c[0x0][0xb0c] ;  /* 0x00016180ff05a7ac */ /* 0x000f220008000800 */
[----:B------:R-:W-:Y:S01]  /*4880*/  SHF.L.U32 R9, R15, 0x1f, RZ ;  /* 0x0000001f0f097819 */ /* 0x000fe200000006ff */
[----:B------:R-:W-:Y:S02]  /*4890*/  USHF.L.U32 UR35, UR16, 0x6, URZ ;  /* 0x0000000610237899 */ /* 0x000fe400080006ff */
[----:B------:R-:W-:Y:S02]  /*48a0*/  USHF.L.U32 UR34, UR20, 0x8, URZ ;  /* 0x0000000814227899 */ /* 0x000fe400080006ff */
[----:B---3--:R-:W-:Y:S07]  /*48b0*/  UIMAD.WIDE.U32 UR6, UR14, UR8, URZ ;  /* 0x000000080e0672a5 */ /* 0x008fee000f8e00ff */
[----:B------:R-:W-:Y:S01]  /*48c0*/  @!UP2 UMOV UR4, UR7 ;  /* 0x000000070004ac82 */ /* 0x000fe20008000000 */
[----:B----4-:R-:W-:Y:S02]  /*48d0*/  @!UP2 UISETP.NE.AND UP0, UPT, UR5, 0x1, UPT ;  /* 0x000000010500a88c */ /* 0x010fe4000bf05270 */
[----:B------:R-:W-:Y:S02]  /*48e0*/  @!UP2 USHF.R.U32.HI UR4, URZ, UR9, UR4 ;  /* 0x00000009ff04a299 */ /* 0x000fe40008011604 */
[----:B------:R-:W-:Y:S02]  /*48f0*/  UIMAD.WIDE.U32 UR6, UR13, UR11, URZ ;  /* 0x0000000b0d0672a5 */ /* 0x000fe4000f8e00ff */
[----:B------:R-:W-:Y:S02]  /*4900*/  @!UP2 USEL UR8, UR14, UR4, !UP0 ;  /* 0x000000040e08a287 */ /* 0x000fe4000c000000 */
[----:B------:R-:W-:Y:S03]  /*4910*/  @!UP2 UISETP.NE.AND UP0, UPT, UR10, 0x1, UPT ;  /* 0x000000010a00a88c */ /* 0x000fe6000bf05270 */
[----:B------:R-:W-:Y:S02]  /*4920*/  @!UP2 UMOV UR6, UR7 ;  /* 0x000000070006ac82 */ /* 0x000fe40008000000 */
[----:B------:R-:W3:Y:S02]  /*4930*/  @!UP2 LDCU UR4, c[0x0][0xb20] ;  /* 0x00016400ff04a7ac */ /* 0x000ee40008000800 */
[----:B---3--:R-:W-:Y:S04]  /*4940*/  @!UP2 USHF.R.U32.HI UR6, URZ, UR4, UR6 ;  /* 0x00000004ff06a299 */ /* 0x008fe80008011606 */
[----:B------:R-:W-:Y:S04]  /*4950*/  @!UP2 USEL UR6, UR13, UR6, !UP0 ;  /* 0x000000060d06a287 */ /* 0x000fe8000c000000 */
[----:B------:R-:W-:Y:S02]  /*4960*/  @!UP2 UIADD3 UR4, UPT, UPT, -UR8, UR6, URZ ;  /* 0x000000060804a290 */ /* 0x000fe4000fffe1ff */
[----:B------:R-:W-:Y:S02]  /*4970*/  @!UP2 UIADD3 UR6, UPT, UPT, UR8, -UR6, URZ ;  /* 0x800000060806a290 */ /* 0x000fe4000fffe0ff */
[----:B------:R-:W-:Y:S02]  /*4980*/  @!UP2 UIMAD UR14, UR4, UR5, UR14 ;  /* 0x00000005040ea2a4 */ /* 0x000fe4000f8e020e */
[----:B------:R-:W-:Y:S01]  /*4990*/  @!UP2 UIMAD UR13, UR6, UR10, UR13 ;  /* 0x0000000a060da2a4 */ /* 0x000fe2000f8e020d */
[----:B------:R-:W-:Y:S11]  /*49a0*/  BRA.U UP3, `(.L_x_83) ;  /* 0x0000000103107547 */ /* 0x000ff6000b800000 */
[----:B--2---:R-:W-:Y:S04]  /*49b0*/  MOV R0, UR48 ;  /* 0x0000003000007c02 */ /* 0x004fe80008000f00 */
[----:B------:R-:W-:Y:S04]  /*49c0*/  SHF.L.U32 R11, R0, 0x1f, RZ ;  /* 0x0000001f000b7819 */ /* 0x000fe800000006ff */
[----:B------:R-:W2:Y:S02]  /*49d0*/  SYNCS.PHASECHK.TRANS64.TRYWAIT P2, [UR21+0xd8], R11 ;  /* 0x0000d80bff0075a7 */ /* 0x000ea40008041115 */
[----:B--2---:R-:W-:Y:S05]  /*49e0*/  @!P2 BRA `(.L_x_84) ;  /* 0x0000005400e0a947 */ /* 0x004fea0003800000 */
.L_x_83:
[----:B------:R-:W-:Y:S05]  /*49f0*/  @!P1 BRA `(.L_x_85) ;  /* 0x0000000000309947 */ /* 0x000fea0003800000 */
[----:B------:R-:W-:Y:S01]  /*4a00*/  ISETP.NE.U32.AND P1, PT, R2, RZ, PT ;  /* 0x000000ff0200720c */ /* 0x000fe20003f25070 */
[----:B------:R-:W3:Y:S01]  /*4a10*/  LDCU.64 UR4, c[0x0][0x358] ;  /* 0x00006b00ff0477ac */ /* 0x000ee20008000a00 */
[----:B------:R-:W-:Y:S02]  /*4a20*/  IMAD.MOV.U32 R81, RZ, RZ, 0x1 ;  /* 0x00000001ff517424 */ /* 0x000fe400078e00ff */
[----:B------:R-:W-:Y:S11]  /*4a30*/  ISETP.NE.AND.EX P1, PT, R3, RZ, PT, P1 ;  /* 0x000000ff0300720c */ /* 0x000ff60003f25310 */
[----:B------:R-:W-:Y:S02]  /*4a40*/  @!UPT UIADD3 URZ, UPT, UPT, URZ, URZ, URZ ;  /* 0x000000fffffff290 */ /* 0x000fe4000fffe0ff */
[----:B--2---:R-:W2:Y:S01]  /*4a50*/  @P1 LDC.64 R10, c[0x0][0x888] ;  /* 0x00022200ff0a1b82 */ /* 0x004ea20000000a00 */
[----:B------:R-:W-:Y:S04]  /*4a60*/  @P1 IMAD R0, R4, UR36, RZ ;  /* 0x0000002404001c24 */ /* 0x000fe8000f8e02ff */
[----:B--2---:R-:W-:Y:S04]  /*4a70*/  @P1 IMAD.WIDE R10, R0, 0x4, R10 ;  /* 0x00000004000a1825 */ /* 0x004fe800078e020a */
[----:B------:R-:W-:Y:S01]  /*4a80*/  HFMA2 R0, -RZ, RZ, 0, 5.9604644775390625e-08 ;  /* 0x00000001ff007431 */ /* 0x000fe200000001ff */
[----:B---3-5:R3:W5:Y:S04]  /*4a90*/  @P1 LDG.E R41, desc[UR4][R10.64] ;  /* 0x000000040a291981 */ /* 0x028768000c1e1900 */
[----:B------:R-:W-:Y:S01]  /*4aa0*/  @!P1 PRMT R81, R0, 0x7610, R81 ;  /* 0x0000761000519816 */ /* 0x000fe20000000051 */
[----:B---3--:R-:W4:Y:S06]  /*4ab0*/  @!P1 LDC R41, c[0x0][0x880] ;  /* 0x00022000ff299b82 */ /* 0x008f2c0000000800 */
.L_x_85:
[----:B----45:R-:W-:Y:S01]  /*4ac0*/  @!P0 FSETP.EQ.AND P1, PT, R41, RZ, PT ;  /* 0x000000ff2900820b */ /* 0x030fe20003f22000 */
[----:B------:R-:W-:Y:S01]  /*4ad0*/  @!UPT UIADD3 URZ, UPT, UPT, URZ, URZ, URZ ;  /* 0x000000fffffff290 */ /* 0x000fe2000fffe0ff */
[----:B------:R-:W-:Y:S11]  /*4ae0*/  @!P0 BRA `(.L_x_86) ;  /* 0x0000000000188947 */ /* 0x000ff60003800000 */
[----:B------:R-:W-:Y:S02]  /*4af0*/  LOP3.LUT P0, RZ, R81, 0xff, RZ, 0xc0, !PT ;  /* 0x000000ff51ff7812 */ /* 0x000fe4000780c0ff */
[----:B------:R-:W-:Y:S04]  /*4b00*/  ISETP.NE.U32.AND P1, PT, R2, RZ, PT ;  /* 0x000000ff0200720c */ /* 0x000fe80003f25070 */
[----:B------:R-:W-:Y:S04]  /*4b10*/  ISETP.NE.AND.EX P1, PT, R3, RZ, PT, P1 ;  /* 0x000000ff0300720c */ /* 0x000fe80003f25310 */
[----:B------:R-:W-:Y:S03]  /*4b20*/  PLOP3.LUT P1, PT, P1, PT, PT, 0x8, 0x80 ;  /* 0x000000000080781c */ /* 0x000fe60000f2e170 */
[----:B------:R-:W-:Y:S11]  /*4b30*/  @P0 FSETP.EQ.AND P1, PT, R41, RZ, PT ;  /* 0x000000ff2900020b */ /* 0x000ff60003f22000 */
[----:B------:R-:W-:Y:S02]  /*4b40*/  @!UPT UIADD3 URZ, UPT, UPT, URZ, URZ, URZ ;  /* 0x000000fffffff290 */ /* 0x000fe4000fffe0ff */
.L_x_86:
[----:B------:R-:W3:Y:S01]  /*4b50*/  SYNCS.PHASECHK.TRANS64.TRYWAIT P2, [UR21+0xb0], R9 ;  /* 0x0000b009ff0075a7 */ /* 0x000ee20008041115 */
[----:B------:R-:W-:Y:S04]  /*4b60*/  ELECT P0, URZ, PT ;  /* 0x0000000000ff782f */ /* 0x000fe80003800000 */
[----:B------:R-:W-:Y:S11]  /*4b70*/  PLOP3.LUT P1, PT, P1, P0, PT, 0xf2, 0x2f ;  /* 0x00000000002f781c */ /* 0x000ff60000f21e72 */
[----:B------:R-:W-:Y:S02]  /*4b80*/  @!UPT UIADD3 URZ, UPT, UPT, URZ, URZ, URZ ;  /* 0x000000fffffff290 */ /* 0x000fe4000fffe0ff */
[----:B------:R-:W-:Y:S05]  /*4b90*/  @!P1 IADD3 R8, P0, PT, R16, 0x580, RZ ;  /* 0x0000058010089810 */ /* 0x000fea0007f1e0ff */
[----:B------:R-:W-:Y:S01]  /*4ba0*/  @!P1 IMAD.X R6, RZ, RZ, R17, P0 ;  /* 0x000000ffff069224 */ /* 0x000fe200000e0611 */
[----:B---3--:R-:W-:Y:S07]  /*4bb0*/  @!P2 BRA `(.L_x_87) ;  /* 0x000000540084a947 */ /* 0x008fee0003800000 */
.L_x_184:
[----:B------:R-:W-:Y:S01]  /*4bc0*/  @!P1 R2UR UR5, R8 ;  /* 0x00000000080592ca */ /* 0x000fe200000e0000 */
[----:B------:R-:W-:Y:S01]  /*4bd0*/  VOTEU.ALL UP0, P1 ;  /* 0x0000000000ff7886 */ /* 0x000fe20000800000 */
[----:B------:R-:W-:Y:S01]  /*4be0*/  @!P1 R2UR UR4, R6 ;  /* 0x00000000060492ca */ /* 0x000fe200000e0000 */
[----:B--2---:R-:W-:Y:S01]  /*4bf0*/  @!P1 IMAD.MOV.U32 R0, RZ, RZ, 0x2000 ;  /* 0x00002000ff009424 */ /* 0x004fe200078e00ff */
[----:B------:R-:W-:Y:S01]  /*4c00*/  UMOV UR6, 0x0 ;  /* 0x0000000000067882 */ /* 0x000fe20000000000 */
[----:B------:R-:W-:Y:S01]  /*4c10*/  UMOV UR7, 0x10000000 ;  /* 0x1000000000077882 */ /* 0x000fe20000000000 */
[----:B------:R-:W-:Y:S01]  /*4c20*/  @!UP0 UIADD3 UR32, UPT, UPT, UR21, 0x400, URZ ;  /* 0x0000040015208890 */ /* 0x000fe2000fffe0ff */
[----:B------:R-:W-:Y:S01]  /*4c30*/  @!P1 IADD3 R8, P0, PT, R16, 0x580, RZ ;  /* 0x0000058010089810 */ /* 0x000fe20007f1e0ff */
[----:B------:R-:W-:Y:S04]  /*4c40*/  VOTEU.ALL UP0, P1 ;  /* 0x0000000000ff7886 */ /* 0x000fe80000800000 */
[----:B------:R-:W-:Y:S02]  /*4c50*/  @!P1 IMAD.X R6, RZ, RZ, R17, P0 ;  /* 0x000000ffff069224 */ /* 0x000fe400000e0611 */
[----:B------:R-:W-:Y:S02]  /*4c60*/  IMAD.U32 R10, RZ, RZ, UR5 ;  /* 0x00000005ff0a7e24 */ /* 0x000fe4000f8e00ff */
[----:B------:R-:W-:Y:S03]  /*4c70*/  IMAD.U32 R11, RZ, RZ, UR4 ;  /* 0x00000004ff0b7e24 */ /* 0x000fe6000f8e00ff */
[----:B------:R-:W-:Y:S02]  /*4c80*/  @!P1 R2UR UR4, R10 ;  /* 0x000000000a0492ca */ /* 0x000fe400000e0000 */
[----:B------:R-:W-:Y:S11]  /*4c90*/  @!P1 R2UR UR5, R11 ;  /* 0x000000000b0592ca */ /* 0x000ff600000e0000 */
[----:B------:R-:W-:Y:S02]  /*4ca0*/  @!UPT UIADD3 URZ, UPT, UPT, URZ, URZ, URZ ;  /* 0x000000fffffff290 */ /* 0x000fe4000fffe0ff */
[----:B------:R2:W-:Y:S01]  /*4cb0*/  @!UP0 UTMALDG.3D [UR32], [UR4], desc[UR6] ;  /* 0x00000620040085b4 */ /* 0x0005e20008011000 */
[----:B------:R2:W-:Y:S01]  /*4cc0*/  @!P1 SYNCS.ARRIVE.TRANS64.RED.A0TR RZ, [UR21+0x90], R0 ;  /* 0x00009000ffff99a7 */ /* 0x0005e20008300415 */
[----:B------:R-:W-:Y:S01]  /*4cd0*/  SYNCS.ARRIVE.TRANS64.RED.A1T0 RZ, [UR40], RZ ;  /* 0x000000ffffff79a7 */ /* 0x000fe20008100428 */
[----:B------:R-:W3:Y:S02]  /*4ce0*/  SYNCS.PHASECHK.TRANS64.TRYWAIT P2, [UR21+0xb8], R9 ;  /* 0x0000b809ff0075a7 */ /* 0x000ee40008041115 */
[----:B--23--:R-:W-:Y:S05]  /*4cf0*/  @!P2 BRA `(.L_x_88) ;  /* 0x00000054004ca947 */ /* 0x00cfea0003800000 */
.L_x_186:
        /* <DEDUP_REMOVED lines=8> */
[----:B------:R-:W-:Y:S01]  /*4d80*/  @!UP0 UIADD3 UR24, UPT, UPT, UR21, 0x2400, URZ ;  /* 0x0000240015188890 */ /* 0x000fe2000fffe0ff */
[----:B------:R-:W-:Y:S01]  /*4d90*/  VOTEU.ALL UP0, P1 ;  /* 0x0000000000ff7886 */ /* 0x000fe20000800000 */
[----:B------:R-:W-:Y:S01]  /*4da0*/  UMOV UR27, UR35 ;  /* 0x00000023001b7c82 */ /* 0x000fe20008000000 */
[----:B------:R-:W-:Y:S02]  /*4db0*/  UMOV UR28, UR36 ;  /* 0x00000024001c7c82 */ /* 0x000fe40008000000 */
[----:B------:R-:W-:Y:S02]  /*4dc0*/  IMAD.U32 R10, RZ, RZ, UR5 ;  /* 0x00000005ff0a7e24 */ /* 0x000fe4000f8e00ff */
[----:B------:R-:W-:Y:S02]  /*4dd0*/  IMAD.U32 R11, RZ, RZ, UR4 ;  /* 0x00000004ff0b7e24 */ /* 0x000fe4000f8e00ff */
[----:B------:R-:W-:Y:S01]  /*4de0*/  @!P1 IMAD.X R6, RZ, RZ, R17, P0 ;  /* 0x000000ffff069224 */ /* 0x000fe200000e0611 */
        /* <DEDUP_REMOVED lines=8> */
.L_x_188:
[----:B------:R-:W-:Y:S01]  /*4e70*/  @!P1 R2UR UR5, R8 ;  /* 0x00000000080592ca */ /* 0x000fe200000e0000 */
[----:B------:R-:W-:Y:S01]  /*4e80*/  VOTEU.ALL UP0, P1 ;  /* 0x0000000000ff7886 */ /* 0x000fe20000800000 */
[----:B------:R-:W-:Y:S01]  /*4e90*/  @!P1 R2UR UR4, R6 ;  /* 0x00000000060492ca */ /* 0x000fe200000e0000 */
[----:B--2---:R-:W-:Y:S01]  /*4ea0*/  @!P1 IMAD.MOV.U32 R0, RZ, RZ, 0x2000 ;  /* 0x00002000ff009424 */ /* 0x004fe200078e00ff */
[----:B------:R-:W-:Y:S01]  /*4eb0*/  UMOV UR6, 0x0 ;  /* 0x0000000000067882 */ /* 0x000fe20000000000 */
[----:B------:R-:W-:Y:S01]  /*4ec0*/  UMOV UR7, 0x10000000 ;  /* 0x1000000000077882 */ /* 0x000fe20000000000 */
[----:B------:R-:W-:Y:S01]  /*4ed0*/  @!UP0 UIADD3 UR18, UPT, UPT, UR34, 0x80, URZ ;  /* 0x0000008022128890 */ /* 0x000fe2000fffe0ff */
[----:B------:R-:W-:Y:S01]  /*4ee0*/  VIADD R14, R14, 0x1 ;  /* 0x000000010e0e7836 */ /* 0x000fe20000000000 */
[----:B------:R-:W-:Y:S01]  /*4ef0*/  @!UP0 UIADD3 UR16, UPT, UPT, UR21, 0x4400, URZ ;  /* 0x0000440015108890 */ /* 0x000fe2000fffe0ff */
[----:B------:R-:W-:Y:S01]  /*4f00*/  VOTEU.ALL UP0, P1 ;  /* 0x0000000000ff7886 */ /* 0x000fe20000800000 */
[----:B------:R-:W-:Y:S01]  /*4f10*/  UMOV UR19, UR35 ;  /* 0x0000002300137c82 */ /* 0x000fe20008000000 */
[----:B------:R-:W-:Y:S02]  /*4f20*/  UMOV UR20, UR36 ;  /* 0x0000002400147c82 */ /* 0x000fe40008000000 */
        /* <DEDUP_REMOVED lines=10> */
.L_x_190:
[----:B------:R-:W-:Y:S01]  /*4fd0*/  @!P1 IADD3 R6, P0, PT, R16, 0x580, RZ ;  /* 0x0000058010069810 */ /* 0x000fe20007f1e0ff */
[----:B------:R-:W-:Y:S01]  /*4fe0*/  VOTEU.ALL UP0, P1 ;  /* 0x0000000000ff7886 */ /* 0x000fe20000800000 */
[----:B------:R-:W-:Y:S01]  /*4ff0*/  UMOV UR6, 0x0 ;  /* 0x0000000000067882 */ /* 0x000fe20000000000 */
[----:B------:R-:W-:Y:S01]  /*5000*/  UMOV UR7, 0x10000000 ;  /* 0x1000000000077882 */ /* 0x000fe20000000000 */
[----:B------:R-:W-:Y:S01]  /*5010*/  @!P1 R2UR UR5, R6 ;  /* 0x00000000060592ca */ /* 0x000fe200000e0000 */
[----:B--2---:R-:W-:Y:S01]  /*5020*/  @!P1 IMAD.X R0, RZ, RZ, R17, P0 ;  /* 0x000000ffff009224 */ /* 0x004fe200000e0611 */
[----:B------:R-:W-:Y:S01]  /*5030*/  @!UP0 UIADD3 UR10, UPT, UPT, UR34, 0xc0, URZ ;  /* 0x000000c0220a8890 */ /* 0x000fe2000fffe0ff */
[----:B------:R-:W-:Y:S01]  /*5040*/  R2UR UR18, R83 ;  /* 0x00000000531272ca */ /* 0x000fe200000e0000 */
[----:B------:R-:W-:Y:S01]  /*5050*/  @!UP0 UIADD3 UR8, UPT, UPT, UR21, 0x6400, URZ ;  /* 0x0000640015088890 */ /* 0x000fe2000fffe0ff */
[----:B------:R-:W-:Y:S01]  /*5060*/  R2UR UR16, R84 ;  /* 0x00000000541072ca */ /* 0x000fe200000e0000 */
[----:B------:R-:W-:Y:S01]  /*5070*/  @!UP0 UIADD3 UR9, UPT, UPT, UR21, 0xa8, URZ ;  /* 0x000000a815098890 */ /* 0x000fe2000fffe0ff */
[----:B------:R-:W-:Y:S01]  /*5080*/  @!P1 R2UR UR4, R0 ;  /* 0x00000000000492ca */ /* 0x000fe200000e0000 */
[----:B------:R-:W-:Y:S01]  /*5090*/  VOTEU.ALL UP0, P1 ;  /* 0x0000000000ff7886 */ /* 0x000fe20000800000 */
[----:B------:R-:W-:Y:S01]  /*50a0*/  UMOV UR11, UR35 ;  /* 0x00000023000b7c82 */ /* 0x000fe20008000000 */
[----:B------:R-:W-:Y:S01]  /*50b0*/  UMOV UR12, UR36 ;  /* 0x00000024000c7c82 */ /* 0x000fe20008000000 */
[C---:B------:R-:W-:Y:S01]  /*50c0*/  ISETP.NE.AND P0, PT, R14.reuse, 0x2, PT ;  /* 0x000000020e00780c */ /* 0x040fe20003f05270 */
[----:B------:R-:W-:Y:S01]  /*50d0*/  UPLOP3.LUT UP3, UPT, UPT, UPT, UPT, 0x80, 0x8 ;  /* 0x000000000008789c */ /* 0x000fe20003f6f070 */
[----:B------:R-:W-:Y:S01]  /*50e0*/  IMAD.U32 R8, RZ, RZ, UR5 ;  /* 0x00000005ff087e24 */ /* 0x000fe2000f8e00ff */
[----:B------:R-:W-:Y:S01]  /*50f0*/  LOP3.LUT R15, R15, 0x1, RZ, 0x3c, !PT ;  /* 0x000000010f0f7812 */ /* 0x000fe200078e3cff */
[----:B------:R-:W-:Y:S01]  /*5100*/  UMOV UR36, UR29 ;  /* 0x0000001d00247c82 */ /* 0x000fe20008000000 */
[----:B------:R-:W-:Y:S01]  /*5110*/  SEL R0, RZ, 0x1, P0 ;  /* 0x00000001ff007807 */ /* 0x000fe20000000000 */
[----:B------:R-:W-:Y:S01]  /*5120*/  UIADD3 UR20, UPT, UPT, UR13, UR18, URZ ;  /* 0x000000120d147290 */ /* 0x000fe2000fffe0ff */
[----:B------:R-:W-:Y:S01]  /*5130*/  SEL R14, R14, RZ, P0 ;  /* 0x000000ff0e0e7207 */ /* 0x000fe20000000000 */
[----:B------:R-:W-:Y:S01]  /*5140*/  UIADD3 UR16, UPT, UPT, UR14, UR16, URZ ;  /* 0x000000100e107290 */ /* 0x000fe2000fffe0ff */
[----:B------:R-:W-:Y:S01]  /*5150*/  IMAD.U32 R9, RZ, RZ, UR4 ;  /* 0x00000004ff097e24 */ /* 0x000fe2000f8e00ff */
[----:B------:R-:W-:Y:S02]  /*5160*/  @!P1 R2UR UR4, R8 ;  /* 0x00000000080492ca */ /* 0x000fe400000e0000 */
[----:B------:R-:W-:Y:S02]  /*5170*/  LOP3.LUT R13, R13, R0, RZ, 0x3c, !PT ;  /* 0x000000000d0d7212 */ /* 0x000fe400078e3cff */
[----:B------:R-:W-:Y:S11]  /*5180*/  @!P1 R2UR UR5, R9 ;  /* 0x00000000090592ca */ /* 0x000ff600000e0000 */
[----:B------:R-:W-:Y:S02]  /*5190*/  @!UPT UIADD3 URZ, UPT, UPT, URZ, URZ, URZ ;  /* 0x000000fffffff290 */ /* 0x000fe4000fffe0ff */
[----:B------:R2:W-:Y:S01]  /*51a0*/  @!UP0 UTMALDG.3D [UR8], [UR4], desc[UR6] ;  /* 0x00000608040085b4 */ /* 0x0005e20008011000 */
[----:B------:R2:W-:Y:S01]  /*51b0*/  @!P1 SYNCS.ARRIVE.TRANS64.RED.A0TR RZ, [UR21+0xa8], R7 ;  /* 0x0000a807ffff99a7 */ /* 0x0005e20008300415 */
[----:B------:R-:W-:Y:S01]  /*51c0*/  SYNCS.ARRIVE.TRANS64.RED.A1T0 RZ, [UR37], RZ ;  /* 0x000000ffffff79a7 */ /* 0x000fe20008100425 */
[----:B------:R-:W-:Y:S05]  /*51d0*/  BRA.U UP1, `(.L_x_91) ;  /* 0xfffffff101707547 */ /* 0x000fea000b83ffff */
[----:B------:R-:W-:-:S04]  /*51e0*/  SHF.L.U32 R3, R15, 0x1f, RZ ;  /* 0x0000001f0f037819 */ /* 0x000fc800000006ff */
[----:B------:R-:W3:Y:S02]  /*51f0*/  SYNCS.PHASECHK.TRANS64.TRYWAIT P0, [UR21+0xb0], R3 ;  /* 0x0000b003ff0075a7 */ /* 0x000ee40008001115 */
[----:B---3--:R-:W-:Y:S05]  /*5200*/  @!P0 BRA `(.L_x_92) ;  /* 0x0000005000508947 */ /* 0x008fea0003800000 */
.L_x_192:
[----:B------:R-:W4:Y:S02]  /*5210*/  SYNCS.PHASECHK.TRANS64.TRYWAIT P0, [UR21+0xb8], R3 ;  /* 0x0000b803ff0075a7 */ /* 0x000f240008001115 */
[----:B----4-:R-:W-:Y:S05]  /*5220*/  @!P0 BRA `(.L_x_93) ;  /* 0x0000005000608947 */ /* 0x010fea0003800000 */
.L_x_194:
[----:B------:R-:W4:Y:S02]  /*5230*/  SYNCS.PHASECHK.TRANS64.TRYWAIT P0, [UR21+0xc0], R3 ;  /* 0x0000c003ff0075a7 */ /* 0x000f240008001115 */
[----:B----4-:R-:W-:Y:S05]  /*5240*/  @!P0 BRA `(.L_x_94) ;  /* 0x0000005000708947 */ /* 0x010fea0003800000 */
.L_x_196:
[----:B---3--:R-:W-:-:S07]  /*5250*/  MOV R0, UR21 ;  /* 0x0000001500007c02 */ /* 0x008fce0008000f00 */
.L_x_95:
[----:B---3--:R-:W-:-:S04]  /*5260*/  SHF.L.U32 R3, R15, 0x1f, RZ ;  /* 0x0000001f0f037819 */ /* 0x008fc800000006ff */
[----:B------:R3:W4:Y:S03]  /*5270*/  SYNCS.PHASECHK.TRANS64.TRYWAIT P0, [R0+URZ+0xc8], R3 ;  /* 0x0000c803000075a7 */ /* 0x00072600080011ff */
[----:B----4-:R-:W-:Y:S05]  /*5280*/  @!P0 NANOSLEEP.SYNCS 0x989680 ;  /* 0x009896800000895d */ /* 0x010fea0003900000 */
[----:B------:R-:W4:Y:S02]  /*5290*/  @!P0 SYNCS.PHASECHK.TRANS64 P0, [R0+URZ+0xc8], R3 ;  /* 0x0000c803000085a7 */ /* 0x000f2400080010ff */
[----:B-12-4-:R-:W-:Y:S05]  /*52a0*/  @P0 EXIT ;  /* 0x000000000000094d */ /* 0x016fea0003800000 */
[----:B------:R-:W-:Y:S05]  /*52b0*/  BRA `(.L_x_95) ;  /* 0xfffffffc00e87947 */ /* 0x000fea000383ffff */
.L_x_80:
[----:B------:R-:W-:-:S06]  /*52c0*/  UISETP.GE.AND UP0, UPT, UR17, 0x4, UPT ;  /* 0x000000041100788c */ /* 0x000fcc000bf06270 */
[----:B------:R-:W-:-:S13]  /*52d0*/  PLOP3.LUT P0, PT, PT, PT, UP0, 0x80, 0x8 ;  /* 0x000000000008781c */ /* 0x000fda0003f0f008 */
[----:B------:R-:W-:Y:S05]  /*52e0*/  @!P0 EXIT ;  /* 0x000000000000894d */ /* 0x000fea0003800000 */
[----:B------:R-:W1:Y:S08]  /*52f0*/  S2UR UR4, SR_CgaCtaId ;  /* 0x00000000000479c3 */ /* 0x000e700000008800 */
[----:B------:R-:W-:Y:S01]  /*5300*/  BAR.SYNC.DEFER_BLOCKING 0x6, 0xa0 ;  /* 0x0182800000007b1d */ /* 0x000fe20000010000 */
[C---:B------:R-:W-:Y:S01]  /*5310*/  IMAD.SHL.U32 R5, R94.reuse, 0x40, RZ ;  /* 0x000000405e057824 */ /* 0x040fe200078e00ff */
[C---:B------:R-:W-:Y:S01]  /*5320*/  R2P PR, R94.reuse, 0x6 ;  /* 0x000000065e007804 */ /* 0x040fe20000000000 */
[C---:B------:R-:W-:Y:S01]  /*5330*/  IMAD.SHL.U32 R2, R94.reuse, 0x8, RZ ;  /* 0x000000085e027824 */ /* 0x040fe200078e00ff */
[----:B------:R-:W-:Y:S01]  /*5340*/  CS2R R88, SRZ ;  /* 0x0000000000587805 */ /* 0x000fe2000001ff00 */
[----:B------:R-:W-:Y:S01]  /*5350*/  IMAD.U32 R37, R94, 0x10000, RZ ;  /* 0x000100005e257824 */ /* 0x000fe200078e00ff */
[----:B------:R-:W-:-:S02]  /*5360*/  UMOV UR44, 0x400 ;  /* 0x00000400002c7882 */ /* 0x000fc40000000000 */
[----:B------:R-:W2:Y:S01]  /*5370*/  LDC.64 R78, c[0x0][0x8b0] ;  /* 0x00022c00ff4e7b82 */ /* 0x000ea20000000a00 */
[C---:B------:R-:W-:Y:S01]  /*5380*/  LOP3.LUT R3, R5.reuse, 0x1c0, RZ, 0xc0, !PT ;  /* 0x000001c005037812 */ /* 0x040fe200078ec0ff */
[----:B------:R-:W-:Y:S01]  /*5390*/  IMAD.SHL.U32 R80, R94, 0x20, RZ ;  /* 0x000000205e507824 */ /* 0x000fe200078e00ff */
[----:B------:R-:W-:Y:S01]  /*53a0*/  LOP3.LUT R5, R5, 0x200, RZ, 0xc0, !PT ;  /* 0x0000020005057812 */ /* 0x000fe200078ec0ff */
[----:B------:R-:W-:Y:S01]  /*53b0*/  IMAD.MOV.U32 R92, RZ, RZ, 0x20 ;  /* 0x00000020ff5c7424 */ /* 0x000fe200078e00ff */
[----:B------:R-:W-:Y:S01]  /*53c0*/  LOP3.LUT R2, R3, 0x38, R2, 0xf8, !PT ;  /* 0x0000003803027812 */ /* 0x000fe200078ef802 */
[----:B------:R-:W-:Y:S01]  /*53d0*/  IMAD.MOV.U32 R91, RZ, RZ, 0x1 ;  /* 0x00000001ff5b7424 */ /* 0x000fe200078e00ff */
[----:B------:R-:W-:Y:S01]  /*53e0*/  SHF.R.U32.HI R3, RZ, 0x1, R94 ;  /* 0x00000001ff037819 */ /* 0x000fe2000001165e */
[----:B------:R-:W3:Y:S01]  /*53f0*/  LDC.64 R76, c[0x0][0x8a8] ;  /* 0x00022a00ff4c7b82 */ /* 0x000ee20000000a00 */
[----:B------:R-:W-:Y:S01]  /*5400*/  LOP3.LUT R37, R37, 0x600000, RZ, 0xc0, !PT ;  /* 0x0060000025257812 */ /* 0x000fe200078ec0ff */
[----:B------:R-:W-:Y:S01]  /*5410*/  IMAD.MOV.U32 R36, RZ, RZ, RZ ;  /* 0x000000ffff247224 */ /* 0x000fe200078e00ff */
[----:B------:R-:W-:Y:S01]  /*5420*/  LOP3.LUT R80, R5, 0xc00, R80, 0xf8, !PT ;  /* 0x00000c0005507812 */ /* 0x000fe200078ef850 */
[----:B------:R-:W-:Y:S01]  /*5430*/  IMAD.MOV.U32 R90, RZ, RZ, RZ ;  /* 0x000000ffff5a7224 */ /* 0x000fe200078e00ff */
[----:B------:R-:W-:Y:S01]  /*5440*/  LOP3.LUT R3, R2, 0x8, R3, 0x78, !PT ;  /* 0x0000000802037812 */ /* 0x000fe200078e7803 */
[----:B------:R-:W4:Y:S01]  /*5450*/  LDCU UR59, c[0x0][0x370] ;  /* 0x00006e00ff3b77ac */ /* 0x000f220008000800 */
[----:B------:R-:W-:-:S02]  /*5460*/  SEL R93, R92, 0xffffffe0, !P2 ;  /* 0xffffffe05c5d7807 */ /* 0x000fc40005000000 */
[----:B------:R-:W-:Y:S01]  /*5470*/  LOP3.LUT R80, R80, R3, RZ, 0xfc, !PT ;  /* 0x0000000350507212 */ /* 0x000fe200078efcff */
[----:B-1----:R-:W-:Y:S01]  /*5480*/  ULEA UR44, UR4, UR44, 0x18 ;  /* 0x0000002c042c7291 */ /* 0x002fe2000f8ec0ff */
[----:B------:R-:W-:Y:S01]  /*5490*/  LOP3.LUT R94, R94, 0x60, RZ, 0xc0, !PT ;  /* 0x000000605e5e7812 */ /* 0x000fe200078ec0ff */
[----:B------:R-:W1:Y:S01]  /*54a0*/  LDCU UR43, c[0x0][0xb0c] ;  /* 0x00016180ff2b77ac */ /* 0x000e620008000800 */
[----:B------:R-:W-:Y:S01]  /*54b0*/  SEL R92, R92, 0xffffffe0, !P1 ;  /* 0xffffffe05c5c7807 */ /* 0x000fe20004800000 */
[----:B------:R-:W-:Y:S01]  /*54c0*/  UIADD3 UR4, UPT, UPT, UR44, 0x400, URZ ;  /* 0x000004002c047890 */ /* 0x000fe2000fffe0ff */
[----:B------:R-:W1:Y:S04]  /*54d0*/  LDCU UR39, c[0x0][0xb30] ;  /* 0x00016600ff2777ac */ /* 0x000e680008000800 */
[----:B------:R-:W4:Y:S01]  /*54e0*/  LDS R0, [UR44+0x190] ;  /* 0x0001902cff007984 */ /* 0x000f220008000800 */
[----:B------:R-:W-:Y:S01]  /*54f0*/  IMAD.U32 R86, RZ, RZ, UR4 ;  /* 0x00000004ff567e24 */ /* 0x000fe2000f8e00ff */
[----:B------:R-:W1:Y:S01]  /*5500*/  LDCU.64 UR56, c[0x0][0x888] ;  /* 0x00011100ff3877ac */ /* 0x000e620008000a00 */
[----:B------:R-:W1:Y:S01]  /*5510*/  LDCU.64 UR40, c[0x0][0xb28] ;  /* 0x00016500ff2877ac */ /* 0x000e620008000a00 */
[----:B------:R-:W1:Y:S01]  /*5520*/  LDCU.64 UR62, c[0x0][0x890] ;  /* 0x00011200ff3e77ac */ /* 0x000e620008000a00 */
[----:B------:R-:W1:Y:S01]  /*5530*/  LDCU.128 UR52, c[0x0][0xb10] ;  /* 0x00016200ff3477ac */ /* 0x000e620008000c00 */
[----:B------:R-:W1:Y:S01]  /*5540*/  LDCU UR58, c[0x0][0x374] ;  /* 0x00006e80ff3a77ac */ /* 0x000e620008000800 */
[----:B------:R-:W-:Y:S01]  /*5550*/  UMOV UR47, URZ ;  /* 0x000000ff002f7c82 */ /* 0x000fe20008000000 */
[----:B------:R-:W-:Y:S01]  /*5560*/  UMOV UR46, URZ ;  /* 0x000000ff002e7c82 */ /* 0x000fe20008000000 */
[----:B-1234-:R-:W-:-:S07]  /*5570*/  IMAD.IADD R37, R0, 0x1, R37 ;  /* 0x0000000100257824 */ /* 0x01efce00078e0225 */
.L_x_139:
[C---:B------:R-:W-:Y:S02]  /*5580*/  LEA R3, R88.reuse, UR44, 0x3 ;  /* 0x0000002c58037c11 */ /* 0x040fe4000f8e18ff */
[----:B------:R-:W-:Y:S02]  /*5590*/  SHF.L.U32 R0, R89, 0x1f, RZ ;  /* 0x0000001f59007819 */ /* 0x000fe400000006ff */
[----:B------:R-:W-:Y:S02]  /*55a0*/  LEA R5, R88, UR44, 0x4 ;  /* 0x0000002c58057c11 */ /* 0x000fe4000f8e20ff */
[----:B-1----:R-:W1:Y:S02]  /*55b0*/  SYNCS.PHASECHK.TRANS64.TRYWAIT P0, [R3+URZ+0xe0], R0 ;  /* 0x0000e000030075a7 */ /* 0x002e6400080011ff */
[----:B-1----:R-:W-:Y:S05]  /*55c0*/  @!P0 BRA `(.L_x_96) ;  /* 0x0000004c00a88947 */ /* 0x002fea0003800000 */
.L_x_197:
        /* <DEDUP_REMOVED lines=11> */
[----:B------:R-:W-:Y:S01]  /*5680*/  PLOP3.LUT P0, PT, PT, PT, UP1, 0x80, 0x8 ;  /* 0x000000000008781c */ /* 0x000fe20003f0f018 */
[----:B------:R-:W-:Y:S11]  /*5690*/  UP2UR UR61, UPR, URZ, 0x2 ;  /* 0x00000002ff3d7883 */ /* 0x000ff60008000000 */
[----:B------:R-:W-:Y:S01]  /*56a0*/  @!UPT UIADD3 URZ, UPT, UPT, URZ, URZ, URZ ;  /* 0x000000fffffff290 */ /* 0x000fe2000fffe0ff */
[----:B-1----:R-:W-:Y:S02]  /*56b0*/  @P0 SHF.R.U32.HI R0, RZ, 0x10, R5 ;  /* 0x00000010ff000819 */ /* 0x002fe40000011605 */
        /* <DEDUP_REMOVED lines=12> */
[----:B------:R-:W2:Y:S01]  /*5780*/  LDCU UR12, c[0x0][0xb20] ;  /* 0x00016400ff0c77ac */ /* 0x000ea20008000800 */
[----:B------:R-:W-:Y:S02]  /*5790*/  UIMAD.WIDE.U32 UR4, UR58, UR55, URZ ;  /* 0x000000373a0472a5 */ /* 0x000fe4000f8e00ff */
[----:B------:R-:W-:Y:S02]  /*57a0*/  UIMAD.WIDE.U32 UR6, UR59, UR52, URZ ;  /* 0x000000343b0672a5 */ /* 0x000fe4000f8e00ff */
[----:B------:R-:W-:Y:S02]  /*57b0*/  UISETP.NE.AND UP0, UPT, UR54, 0x1, UPT ;  /* 0x000000013600788c */ /* 0x000fe4000bf05270 */
[----:B------:R-:W-:Y:S02]  /*57c0*/  UIMAD.WIDE.U32 UR8, UR37, UR55, URZ ;  /* 0x00000037250872a5 */ /* 0x000fe4000f8e00ff */
[----:B------:R-:W-:Y:S02]  /*57d0*/  UIMAD.WIDE.U32 UR10, UR38, UR52, URZ ;  /* 0x00000034260a72a5 */ /* 0x000fe4000f8e00ff */
[----:B------:R-:W-:Y:S02]  /*57e0*/  UISETP.NE.AND UP1, UPT, UR43, 0x1, UPT ;  /* 0x000000012b00788c */ /* 0x000fe4000bf25270 */
[----:B------:R-:W-:Y:S01]  /*57f0*/  UISETP.NE.AND UP2, UPT, UR42, 0x1, UPT ;  /* 0x000000012a00788c */ /* 0x000fe2000bf45270 */
[----:B------:R-:W-:Y:S02]  /*5800*/  UMOV UR4, UR5 ;  /* 0x0000000500047c82 */ /* 0x000fe40008000000 */
[----:B--2---:R-:W-:Y:S03]  /*5810*/  USHF.R.U32.HI UR5, URZ, UR12, UR4 ;  /* 0x0000000cff057299 */ /* 0x004fe60008011604 */
[----:B------:R-:W-:Y:S02]  /*5820*/  UMOV UR4, UR7 ;  /* 0x0000000700047c82 */ /* 0x000fe40008000000 */
[----:B------:R-:W-:Y:S02]  /*5830*/  USHF.R.U32.HI UR7, URZ, UR53, UR4 ;  /* 0x00000035ff077299 */ /* 0x000fe40008011604 */
[----:B------:R-:W-:Y:S02]  /*5840*/  USEL UR4, UR58, UR5, !UP0 ;  /* 0x000000053a047287 */ /* 0x000fe4000c000000 */
[----:B------:R-:W-:Y:S01]  /*5850*/  USEL UR7, UR59, UR7, !UP1 ;  /* 0x000000073b077287 */ /* 0x000fe2000c800000 */
[----:B------:R-:W-:Y:S01]  /*5860*/  UMOV UR5, UR9 ;  /* 0x0000000900057c82 */ /* 0x000fe20008000000 */
[----:B------:R-:W-:Y:S02]  /*5870*/  UIMAD.WIDE.U32 UR8, UR4, UR40, URZ ;  /* 0x00000028040872a5 */ /* 0x000fe4000f8e00ff */
[----:B------:R-:W-:Y:S03]  /*5880*/  USHF.R.U32.HI UR6, URZ, UR12, UR5 ;  /* 0x0000000cff067299 */ /* 0x000fe60008011605 */
[----:B------:R-:W-:Y:S01]  /*5890*/  UMOV UR5, UR11 ;  /* 0x0000000b00057c82 */ /* 0x000fe20008000000 */
[----:B------:R-:W-:Y:S02]  /*58a0*/  UIMAD.WIDE.U32 UR10, UR7, UR40, URZ ;  /* 0x00000028070a72a5 */ /* 0x000fe4000f8e00ff */
[----:B------:R-:W-:Y:S02]  /*58b0*/  USHF.R.U32.HI UR12, URZ, UR53, UR5 ;  /* 0x00000035ff0c7299 */ /* 0x000fe40008011605 */
[----:B------:R-:W-:Y:S01]  /*58c0*/  USEL UR6, UR37, UR6, !UP0 ;  /* 0x0000000625067287 */ /* 0x000fe2000c000000 */
[----:B------:R-:W-:Y:S02]  /*58d0*/  UMOV UR5, UR9 ;  /* 0x0000000900057c82 */ /* 0x000fe40008000000 */
[----:B------:R-:W-:Y:S01]  /*58e0*/  UMOV UR10, UR11 ;  /* 0x0000000b000a7c82 */ /* 0x000fe20008000000 */
[----:B------:R-:W-:Y:S02]  /*58f0*/  @UP2 USHF.R.U32.HI UR4, URZ, UR41, UR5 ;  /* 0x00000029ff042299 */ /* 0x000fe40008011605 */
[----:B------:R-:W-:Y:S02]  /*5900*/  @UP2 USHF.R.U32.HI UR7, URZ, UR41, UR10 ;  /* 0x00000029ff072299 */ /* 0x000fe4000801160a */
[----:B------:R-:W-:Y:S02]  /*5910*/  UIMAD UR4, UR42, UR4, URZ ;  /* 0x000000042a0472a4 */ /* 0x000fe4000f8e02ff */
        /* <DEDUP_REMOVED lines=8> */
[----:B------:R-:W-:Y:S02]  /*59a0*/  USEL UR11, UR6, UR4, !UP2 ;  /* 0x00000004060b7287 */ /* 0x000fe4000d000000 */
[----:B------:R-:W-:Y:S02]  /*59b0*/  UIADD3 UR8, UPT, UPT, -UR5, URZ, URZ ;  /* 0x000000ff05087290 */ /* 0x000fe4000fffe1ff */
[----:B------:R-:W-:Y:S01]  /*59c0*/  UIADD3 UR10, UPT, UPT, -UR11, URZ, URZ ;  /* 0x000000ff0b0a7290 */ /* 0x000fe2000fffe1ff */
[----:B------:R-:W-:Y:S01]  /*59d0*/  @!UP0 UMOV UR4, UR9 ;  /* 0x0000000900048c82 */ /* 0x000fe20008000000 */
[----:B------:R-:W-:Y:S02]  /*59e0*/  UIADD3 UR9, UPT, UPT, -UR6, URZ, URZ ;  /* 0x000000ff06097290 */ /* 0x000fe4000fffe1ff */
[----:B------:R-:W-:Y:S02]  /*59f0*/  @!UP0 USHF.R.U32.HI UR4, URZ, UR41, UR4 ;  /* 0x00000029ff048299 */ /* 0x000fe40008011604 */
[----:B------:R-:W-:Y:S02]  /*5a00*/  UIMAD UR10, UR42, UR10, UR6 ;  /* 0x0000000a2a0a72a4 */ /* 0x000fe4000f8e0206 */
[----:B------:R-:W-:Y:S04]  /*5a10*/  @!UP0 USEL UR4, UR5, UR4, !UP2 ;  /* 0x0000000405048287 */ /* 0x000fe8000d000000 */
[----:B------:R-:W-:Y:S02]  /*5a20*/  @!UP0 UIMAD UR10, UR7, UR10, UR4 ;  /* 0x0000000a070a82a4 */ /* 0x000fe4000f8e0204 */
[----:B------:R-:W-:Y:S02]  /*5a30*/  @!UP0 UIADD3 UR11, UPT, UPT, UR11, -UR4, URZ ;  /* 0x800000040b0b8290 */ /* 0x000fe4000fffe0ff */
[----:B------:R-:W-:Y:S02]  /*5a40*/  UIMAD UR7, UR43, UR8, UR38 ;  /* 0x000000082b0772a4 */ /* 0x000fe4000f8e0226 */
[----:B------:R-:W-:Y:S02]  /*5a50*/  @!UP0 UIMAD UR6, UR11, UR42, UR5 ;  /* 0x0000002a0b0682a4 */ /* 0x000fe4000f8e0205 */
[----:B------:R-:W-:Y:S01]  /*5a60*/  UIMAD UR4, UR54, UR9, UR37 ;  /* 0x00000009360472a4 */ /* 0x000fe2000f8e0225 */
[----:B------:R-:W-:Y:S02]  /*5a70*/  @!UP0 UMOV UR5, UR10 ;  /* 0x0000000a00058c82 */ /* 0x000fe40008000000 */
[----:B------:R-:W-:Y:S02]  /*5a80*/  UIMAD UR38, UR5, UR43, UR7 ;  /* 0x0000002b052672a4 */ /* 0x000fe4000f8e0207 */
[----:B------:R-:W-:Y:S11]  /*5a90*/  UIMAD UR37, UR6, UR54, UR4 ;  /* 0x00000036062572a4 */ /* 0x000ff6000f8e0204 */
[----:B------:R-:W-:Y:S01]  /*5aa0*/  @!UPT UIADD3 URZ, UPT, UPT, URZ, URZ, URZ ;  /* 0x000000fffffff290 */ /* 0x000fe2000fffe0ff */
.L_x_97:
[----:B------:R-:W-:Y:S01]  /*5ab0*/  UISETP.NE.AND UP0, UPT, UR39, 0x1, UPT ;  /* 0x000000012700788c */ /* 0x000fe2000bf05270 */
[----:B------:R-:W-:Y:S01]  /*5ac0*/  LOP3.LUT P0, RZ, R86, 0x3f0, RZ, 0xc0, !PT ;  /* 0x000003f056ff7812 */ /* 0x000fe2000780c0ff */
[----:B------:R-:W-:Y:S01]  /*5ad0*/  USHF.L.U32 UR50, UR16, 0x6, URZ ;  /* 0x0000000610327899 */ /* 0x000fe200080006ff */
[----:B------:R-:W-:Y:S01]  /*5ae0*/  BSSY.RECONVERGENT B6, `(.L_x_98) ;  /* 0x0000034000067945 */ /* 0x000fe20003800200 */
[----:B------:R-:W-:Y:S01]  /*5af0*/  USHF.L.U32 UR49, UR20, 0x8, URZ ;  /* 0x0000000814317899 */ /* 0x000fe200080006ff */
[----:B------:R-:W-:Y:S06]  /*5b00*/  IADD3 R88, PT, PT, R88, 0x1, RZ ;  /* 0x0000000158587810 */ /* 0x000fec0007ffe0ff */
[----:B------:R-:W2:Y:S01]  /*5b10*/  @!UP0 LDCU.128 UR12, c[0x0][0xb10] ;  /* 0x00016200ff0c87ac */ /* 0x000ea20008000c00 */
[----:B------:R-:W3:Y:S01]  /*5b20*/  @!UP0 LDCU UR5, c[0x0][0xb0c] ;  /* 0x00016180ff0587ac */ /* 0x000ee20008000800 */
[----:B------:R-:W4:Y:S01]  /*5b30*/  @!UP0 LDCU UR10, c[0x0][0xb20] ;  /* 0x00016400ff0a87ac */ /* 0x000f220008000800 */
[----:B--2---:R-:W-:Y:S02]  /*5b40*/  UIMAD.WIDE.U32 UR8, UR38, UR12, URZ ;  /* 0x0000000c260872a5 */ /* 0x004fe4000f8e00ff */
[----:B------:R-:W-:Y:S02]  /*5b50*/  UIMAD.WIDE.U32 UR6, UR37, UR15, URZ ;  /* 0x0000000f250672a5 */ /* 0x000fe4000f8e00ff */
[----:B------:R-:W-:Y:S03]  /*5b60*/  @!UP0 UISETP.NE.AND UP1, UPT, UR14, 0x1, UPT ;  /* 0x000000010e00888c */ /* 0x000fe6000bf25270 */
[----:B------:R-:W-:Y:S01]  /*5b70*/  @!UP0 UMOV UR4, UR9 ;  /* 0x0000000900048c82 */ /* 0x000fe20008000000 */
[----:B---3--:R-:W-:Y:S02]  /*5b80*/  @!UP0 UISETP.NE.AND UP2, UPT, UR5, 0x1, UPT ;  /* 0x000000010500888c */ /* 0x008fe4000bf45270 */
[----:B------:R-:W-:Y:S01]  /*5b90*/  @!UP0 USHF.R.U32.HI UR4, URZ, UR13, UR4 ;  /* 0x0000000dff048299 */ /* 0x000fe20008011604 */
[----:B------:R-:W-:Y:S02]  /*5ba0*/  @!UP0 UMOV UR6, UR7 ;  /* 0x0000000700068c82 */ /* 0x000fe40008000000 */
[----:B----4-:R-:W-:Y:S02]  /*5bb0*/  @!UP0 USHF.R.U32.HI UR6, URZ, UR10, UR6 ;  /* 0x0000000aff068299 */ /* 0x010fe40008011606 */
[----:B------:R-:W-:Y:S02]  /*5bc0*/  @!UP0 USEL UR7, UR38, UR4, !UP2 ;  /* 0x0000000426078287 */ /* 0x000fe4000d000000 */
[----:B------:R-:W-:Y:S04]  /*5bd0*/  @!UP0 USEL UR6, UR37, UR6, !UP1 ;  /* 0x0000000625068287 */ /* 0x000fe8000c800000 */
[----:B------:R-:W-:Y:S02]  /*5be0*/  @!UP0 UIADD3 UR4, UPT, UPT, -UR7, UR6, URZ ;  /* 0x0000000607048290 */ /* 0x000fe4000fffe1ff */
[----:B------:R-:W-:Y:S02]  /*5bf0*/  @!UP0 UIADD3 UR6, UPT, UPT, UR7, -UR6, URZ ;  /* 0x8000000607068290 */ /* 0x000fe4000fffe0ff */
[----:B------:R-:W-:Y:S02]  /*5c00*/  @!UP0 UIMAD UR38, UR4, UR5, UR38 ;  /* 0x00000005042682a4 */ /* 0x000fe4000f8e0226 */
[----:B------:R-:W-:Y:S01]  /*5c10*/  @!UP0 UIMAD UR37, UR6, UR14, UR37 ;  /* 0x0000000e062582a4 */ /* 0x000fe2000f8e0225 */
[----:B------:R-:W-:Y:S11]  /*5c20*/  @!P0 BRA `(.L_x_99) ;  /* 0x00000000007c8947 */ /* 0x000ff60003800000 */
[----:B------:R-:W2:Y:S01]  /*5c30*/  LDCU.64 UR8, c[0x4][0x80] ;  /* 0x01001000ff0877ac */ /* 0x000ea20008000a00 */
[----:B------:R-:W-:Y:S01]  /*5c40*/  MOV R2, 0x0 ;  /* 0x0000000000027802 */ /* 0x000fe20000000f00 */
[----:B------:R-:W-:Y:S02]  /*5c50*/  HFMA2 R12, -RZ, RZ, 0, 5.9604644775390625e-08 ;  /* 0x00000001ff0c7431 */ /* 0x000fe400000001ff */
[----:B------:R-:W-:Y:S01]  /*5c60*/  IMAD.MOV.U32 R8, RZ, RZ, 0x70 ;  /* 0x00000070ff087424 */ /* 0x000fe200078e00ff */
[----:B------:R3:W4:Y:S01]  /*5c70*/  LDC.64 R14, c[0x4][R2] ;  /* 0x01000000020e7b82 */ /* 0x0007220000000a00 */
[----:B------:R-:W1:Y:S01]  /*5c80*/  LDCU.64 UR6, c[0x4][0x88] ;  /* 0x01001100ff0677ac */ /* 0x000e620008000a00 */
[----:B------:R-:W-:Y:S01]  /*5c90*/  IMAD.MOV.U32 R13, RZ, RZ, RZ ;  /* 0x000000ffff0d7224 */ /* 0x000fe200078e00ff */
[----:B------:R-:W1:Y:S01]  /*5ca0*/  LDCU.64 UR4, c[0x4][0x8] ;  /* 0x01000100ff0477ac */ /* 0x000e620008000a00 */
[----:B--2---:R-:W-:Y:S01]  /*5cb0*/  MOV R5, UR9 ;  /* 0x0000000900057c02 */ /* 0x004fe20008000f00 */
[----:B------:R-:W-:Y:S01]  /*5cc0*/  IMAD.U32 R4, RZ, RZ, UR8 ;  /* 0x00000008ff047e24 */ /* 0x000fe2000f8e00ff */
[----:B-1----:R-:W-:Y:S01]  /*5cd0*/  MOV R7, UR7 ;  /* 0x0000000700077c02 */ /* 0x002fe20008000f00 */
[----:B------:R-:W-:Y:S01]  /*5ce0*/  IMAD.U32 R6, RZ, RZ, UR6 ;  /* 0x00000006ff067e24 */ /* 0x000fe2000f8e00ff */
[----:B------:R-:W-:Y:S01]  /*5cf0*/  MOV R11, UR5 ;  /* 0x00000005000b7c02 */ /* 0x000fe20008000f00 */
[----:B------:R-:W-:Y:S02]  /*5d00*/  IMAD.U32 R10, RZ, RZ, UR4 ;  /* 0x00000004ff0a7e24 */ /* 0x000fe4000f8e00ff */
[----:B------:R-:W-:Y:S07]  /*5d10*/  LEPC R20, `(.L_x_100) ;  /* 0x000000001014794e */ /* 0x000fee0000000000 */
[----:B---345:R-:W-:Y:S05]  /*5d20*/  CALL.ABS.NOINC R14 ;  /* 0x000000000e007343 */ /* 0x038fea0003c00000 */
.L_x_100:
[----:B------:R-:W1:Y:S01]  /*5d30*/  LDCU.64 UR8, c[0x4][0x80] ;  /* 0x01001000ff0877ac */ /* 0x000e620008000a00 */
[----:B------:R-:W2:Y:S01]  /*5d40*/  LDC.64 R2, c[0x4][R2] ;  /* 0x0100000002027b82 */ /* 0x000ea20000000a00 */
[----:B------:R-:W-:Y:S02]  /*5d50*/  HFMA2 R12, -RZ, RZ, 0, 5.9604644775390625e-08 ;  /* 0x00000001ff0c7431 */ /* 0x000fe400000001ff */
[----:B------:R-:W-:Y:S02]  /*5d60*/  IMAD.MOV.U32 R8, RZ, RZ, 0x70 ;  /* 0x00000070ff087424 */ /* 0x000fe400078e00ff */
[----:B------:R-:W-:Y:S01]  /*5d70*/  IMAD.MOV.U32 R13, RZ, RZ, RZ ;  /* 0x000000ffff0d7224 */ /* 0x000fe200078e00ff */
[----:B------:R-:W3:Y:S01]  /*5d80*/  LDCU.64 UR6, c[0x4][0x88] ;  /* 0x01001100ff0677ac */ /* 0x000ee20008000a00 */
[----:B------:R-:W4:Y:S01]  /*5d90*/  LDCU.64 UR4, c[0x4][0x8] ;  /* 0x01000100ff0477ac */ /* 0x000f220008000a00 */
[----:B-1----:R-:W-:Y:S02]  /*5da0*/  MOV R4, UR8 ;  /* 0x0000000800047c02 */ /* 0x002fe40008000f00 */
[----:B------:R-:W-:Y:S02]  /*5db0*/  MOV R5, UR9 ;  /* 0x0000000900057c02 */ /* 0x000fe40008000f00 */
[----:B---3--:R-:W-:Y:S01]  /*5dc0*/  MOV R7, UR7 ;  /* 0x0000000700077c02 */ /* 0x008fe20008000f00 */
[----:B------:R-:W-:Y:S01]  /*5dd0*/  IMAD.U32 R6, RZ, RZ, UR6 ;  /* 0x00000006ff067e24 */ /* 0x000fe2000f8e00ff */
[----:B----4-:R-:W-:Y:S01]  /*5de0*/  MOV R11, UR5 ;  /* 0x00000005000b7c02 */ /* 0x010fe20008000f00 */
[----:B------:R-:W-:Y:S02]  /*5df0*/  IMAD.U32 R10, RZ, RZ, UR4 ;  /* 0x00000004ff0a7e24 */ /* 0x000fe4000f8e00ff */
[----:B------:R-:W-:Y:S07]  /*5e00*/  LEPC R20, `(.L_x_99) ;  /* 0x000000001014794e */ /* 0x000fee0000000000 */
[----:B--2---:R-:W-:Y:S05]  /*5e10*/  CALL.ABS.NOINC R2 ;  /* 0x0000000002007343 */ /* 0x004fea0003c00000 */
.L_x_99:
[----:B------:R-:W-:Y:S05]  /*5e20*/  BSYNC.RECONVERGENT B6 ;  /* 0x0000000000067941 */ /* 0x000fea0003800200 */
.L_x_98:
[----:B------:R-:W-:Y:S01]  /*5e30*/  R2UR UR4, R85 ;  /* 0x00000000550472ca */ /* 0x000fe200000e0000 */
[----:B------:R-:W-:Y:S01]  /*5e40*/  UISETP.NE.U32.AND UP0, UPT, UR62, URZ, UPT ;  /* 0x000000ff3e00728c */ /* 0x000fe2000bf05070 */
[----:B------:R-:W-:Y:S02]  /*5e50*/  ISETP.NE.U32.AND P4, PT, R78, RZ, PT ;  /* 0x000000ff4e00720c */ /* 0x000fe40003f85070 */
[----:B------:R-:W-:Y:S01]  /*5e60*/  ISETP.NE.U32.AND P2, PT, RZ, UR56, PT ;  /* 0x00000038ff007c0c */ /* 0x000fe2000bf45070 */
[----:B------:R-:W-:Y:S01]  /*5e70*/  UISETP.NE.AND.EX UP1, UPT, UR63, URZ, UPT, UP0 ;  /* 0x000000ff3f00728c */ /* 0x000fe2000bf25300 */
[----:B------:R-:W-:Y:S01]  /*5e80*/  ISETP.NE.AND.EX P4, PT, R79, RZ, PT, P4 ;  /* 0x000000ff4f00720c */ /* 0x000fe20003f85340 */
[----:B------:R-:W-:Y:S01]  /*5e90*/  UPLOP3.LUT UP0, UPT, UPT, UPT, UPT, 0x40, 0x4 ;  /* 0x000000000004789c */ /* 0x000fe20003f0e870 */
[----:B------:R-:W-:Y:S05]  /*5ea0*/  ISETP.NE.AND.EX P2, PT, RZ, UR57, PT, P2 ;  /* 0x00000039ff007c0c */ /* 0x000fea000bf45320 */
[----:B------:R-:W-:Y:S06]  /*5eb0*/  UISETP.NE.AND UP2, UPT, UR4, URZ, UPT ;  /* 0x000000ff0400728c */ /* 0x000fec000bf45270 */
[----:B------:R-:W-:Y:S05]  /*5ec0*/  PLOP3.LUT P1, PT, PT, PT, UP2, 0x80, 0x8 ;  /* 0x000000000008781c */ /* 0x000fea0003f2f028 */
[----:B------:R-:W-:Y:S06]  /*5ed0*/  @UP2 UPLOP3.LUT UP0, UPT, UPT, UPT, UP1, 0x80, 0x8 ;  /* 0x000000000008289c */ /* 0x000fec0003f0f010 */
[----:B------:R-:W-:Y:S01]  /*5ee0*/  PLOP3.LUT P0, PT, PT, PT, UP0, 0x80, 0x8 ;  /* 0x000000000008781c */ /* 0x000fe20003f0f008 */
[----:B------:R-:W-:Y:S01]  /*5ef0*/  @!UPT UIADD3 URZ, UPT, UPT, URZ, URZ, URZ ;  /* 0x000000fffffff290 */ /* 0x000fe2000fffe0ff */
[----:B------:R-:W-:Y:S11]  /*5f00*/  BRA.U !UP1, `(.L_x_101) ;  /* 0x00000001093c7547 */ /* 0x000ff6000b800000 */
[----:B------:R-:W-:Y:S01]  /*5f10*/  UISETP.NE.U32.AND UP0, UPT, UR56, URZ, UPT ;  /* 0x000000ff3800728c */ /* 0x000fe2000bf05070 */
[----:B-1----:R-:W-:Y:S01]  /*5f20*/  HFMA2 R0, -RZ, RZ, 0, 5.9604644775390625e-08 ;  /* 0x00000001ff007431 */ /* 0x002fe200000001ff */
[----:B------:R-:W1:Y:S01]  /*5f30*/  LDCU.64 UR8, c[0x0][0x358] ;  /* 0x00006b00ff0877ac */ /* 0x000e620008000a00 */
[----:B------:R-:W-:Y:S01]  /*5f40*/  IMAD.MOV.U32 R81, RZ, RZ, 0x1 ;  /* 0x00000001ff517424 */ /* 0x000fe200078e00ff */
[----:B------:R-:W-:Y:S06]  /*5f50*/  UISETP.NE.AND.EX UP0, UPT, UR57, URZ, UPT, UP0 ;  /* 0x000000ff3900728c */ /* 0x000fec000bf05300 */
[----:B------:R-:W-:Y:S05]  /*5f60*/  PLOP3.LUT P3, PT, PT, PT, UP0, 0x80, 0x8 ;  /* 0x000000000008781c */ /* 0x000fea0003f6f008 */
[----:B------:R-:W2:Y:S01]  /*5f70*/  @UP0 LDCU.64 UR4, c[0x0][0x888] ;  /* 0x00011100ff0407ac */ /* 0x000ea20008000a00 */
[----:B------:R-:W-:Y:S07]  /*5f80*/  @UP0 UIMAD UR6, UR36, UR62, URZ ;  /* 0x0000003e240602a4 */ /* 0x000fee000f8e02ff */
[----:B------:R-:W-:Y:S01]  /*5f90*/  @!P3 PRMT R81, R0, 0x7610, R81 ;  /* 0x000076100051b816 */ /* 0x000fe20000000051 */
[----:B--2---:R-:W-:Y:S06]  /*5fa0*/  @UP0 UIMAD.WIDE UR4, UR6, 0x4, UR4 ;  /* 0x00000004060408a5 */ /* 0x004fec000f8e0204 */
[----:B------:R-:W-:Y:S01]  /*5fb0*/  IMAD.U32 R2, RZ, RZ, UR4 ;  /* 0x00000004ff027e24 */ /* 0x000fe2000f8e00ff */
[----:B------:R-:W-:Y:S04]  /*5fc0*/  MOV R3, UR5 ;  /* 0x0000000500037c02 */ /* 0x000fe80008000f00 */
[----:B------:R-:W2:Y:S01]  /*5fd0*/  @!UP0 LDCU UR4, c[0x0][0x880] ;  /* 0x00011000ff0487ac */ /* 0x000ea20008000800 */
[----:B-1---5:R3:W5:Y:S02]  /*5fe0*/  @P3 LDG.E R41, desc[UR8][R2.64] ;  /* 0x0000000802293981 */ /* 0x022764000c1e1900 */
[----:B--23--:R-:W-:Y:S02]  /*5ff0*/  @!P3 IMAD.U32 R41, RZ, RZ, UR4 ;  /* 0x00000004ff29be24 */ /* 0x00cfe4000f8e00ff */
.L_x_101:
[----:B------:R-:W-:Y:S05]  /*6000*/  @!P4 BRA `(.L_x_102) ;  /* 0x000000000024c947 */ /* 0x000fea0003800000 */
[----:B------:R-:W-:Y:S01]  /*6010*/  ISETP.NE.U32.AND P3, PT, R76, RZ, PT ;  /* 0x000000ff4c00720c */ /* 0x000fe20003f65070 */
[----:B------:R-:W2:Y:S03]  /*6020*/  LDCU.64 UR4, c[0x0][0x358] ;  /* 0x00006b00ff0477ac */ /* 0x000ea60008000a00 */
[----:B------:R-:W-:Y:S11]  /*6030*/  ISETP.NE.AND.EX P3, PT, R77, RZ, PT, P3 ;  /* 0x000000ff4d00720c */ /* 0x000ff60003f65330 */
[----:B------:R-:W-:Y:S02]  /*6040*/  @!UPT UIADD3 URZ, UPT, UPT, URZ, URZ, URZ ;  /* 0x000000fffffff290 */ /* 0x000fe4000fffe0ff */
[----:B------:R-:W3:Y:S01]  /*6050*/  @P3 LDC.64 R2, c[0x0][0x8a8] ;  /* 0x00022a00ff023b82 */ /* 0x000ee20000000a00 */
[----:B-1----:R-:W-:Y:S04]  /*6060*/  @P3 IMAD R0, R78, UR36, RZ ;  /* 0x000000244e003c24 */ /* 0x002fe8000f8e02ff */
[----:B---3--:R-:W-:Y:S05]  /*6070*/  @P3 IMAD.WIDE R2, R0, 0x4, R2 ;  /* 0x0000000400023825 */ /* 0x008fea00078e0202 */
[----:B--2--5:R2:W5:Y:S02]  /*6080*/  @P3 LDG.E R38, desc[UR4][R2.64] ;  /* 0x0000000402263981 */ /* 0x024564000c1e1900 */
[----:B--2---:R-:W3:Y:S02]  /*6090*/  @!P3 LDC R38, c[0x0][0x8a0] ;  /* 0x00022800ff26bb82 */ /* 0x004ee40000000800 */
.L_x_102:
[----:B-----5:R-:W-:Y:S01]  /*60a0*/  FSETP.NEU.AND P3, PT, R41, RZ, PT ;  /* 0x000000ff2900720b */ /* 0x020fe20003f6d000 */
[----:B------:R-:W-:Y:S01]  /*60b0*/  IMAD.SHL.U32 R47, R80, 0x2, RZ ;  /* 0x00000002502f7824 */ /* 0x000fe200078e00ff */
[----:B------:R-:W-:Y:S01]  /*60c0*/  SEL R5, RZ, 0xffffffff, P2 ;  /* 0xffffffffff057807 */ /* 0x000fe20001000000 */
[----:B------:R-:W-:Y:S01]  /*60d0*/  BSSY B1, `(.L_x_103) ;  /* 0x0000044000017945 */ /* 0x000fe20003800000 */
[----:B------:R-:W-:Y:S01]  /*60e0*/  @P1 LOP3.LUT P2, RZ, R81, 0xff, RZ, 0xc0, !PT ;  /* 0x000000ff51ff1812 */ /* 0x000fe2000784c0ff */
[----:B------:R-:W-:Y:S01]  /*60f0*/  VIADD R97, R47, UR44 ;  /* 0x0000002c2f617c36 */ /* 0x000fe20008000000 */
[----:B------:R-:W-:Y:S01]  /*6100*/  @P1 SEL R2, RZ, 0xffffffff, P3 ;  /* 0xffffffffff021807 */ /* 0x000fe20001800000 */
[----:B------:R-:W-:Y:S01]  /*6110*/  IMAD.MOV.U32 R60, RZ, RZ, 0x1 ;  /* 0x00000001ff3c7424 */ /* 0x000fe200078e00ff */
[----:B------:R-:W-:Y:S01]  /*6120*/  LOP3.LUT R91, R91, 0x1, RZ, 0x3c, !PT ;  /* 0x000000015b5b7812 */ /* 0x000fe200078e3cff */
[----:B------:R-:W-:Y:S01]  /*6130*/  IMAD.MOV.U32 R46, RZ, RZ, RZ ;  /* 0x000000ffff2e7224 */ /* 0x000fe200078e00ff */
[----:B------:R-:W-:Y:S02]  /*6140*/  @P0 SEL R2, R5, R2, !P2 ;  /* 0x0000000205020207 */ /* 0x000fe40005000000 */
[----:B------:R-:W-:Y:S02]  /*6150*/  CS2R R74, SRZ ;  /* 0x00000000004a7805 */ /* 0x000fe4000001ff00 */
[----:B------:R-:W-:Y:S02]  /*6160*/  LEA R98, R36, UR44, 0x3 ;  /* 0x0000002c24627c11 */ /* 0x000fe4000f8e18ff */
[----:B------:R-:W-:Y:S02]  /*6170*/  CS2R R72, SRZ ;  /* 0x0000000000487805 */ /* 0x000fe4000001ff00 */
[----:B------:R-:W-:Y:S02]  /*6180*/  @P1 LOP3.LUT R2, R2, 0x1, RZ, 0xc0, !PT ;  /* 0x0000000102021812 */ /* 0x000fe400078ec0ff */
[----:B------:R-:W-:Y:S02]  /*6190*/  CS2R R66, SRZ ;  /* 0x0000000000427805 */ /* 0x000fe4000001ff00 */
[----:B------:R-:W-:Y:S02]  /*61a0*/  SHF.L.U32 R3, R90, 0x1f, RZ ;  /* 0x0000001f5a037819 */ /* 0x000fe400000006ff */
[----:B------:R-:W-:Y:S02]  /*61b0*/  CS2R R64, SRZ ;  /* 0x0000000000407805 */ /* 0x000fe4000001ff00 */
[----:B------:R-:W-:Y:S02]  /*61c0*/  ISETP.NE.U32.OR P6, PT, R2, 0x1, !P1 ;  /* 0x000000010200780c */ /* 0x000fe40004fc5470 */
[----:B------:R-:W-:Y:S02]  /*61d0*/  CS2R R58, SRZ ;  /* 0x00000000003a7805 */ /* 0x000fe4000001ff00 */
[----:B------:R-:W-:Y:S02]  /*61e0*/  PLOP3.LUT P2, PT, PT, PT, UP1, 0x80, 0x8 ;  /* 0x000000000008781c */ /* 0x000fe40003f4f018 */
[----:B------:R-:W-:Y:S02]  /*61f0*/  CS2R R56, SRZ ;  /* 0x0000000000387805 */ /* 0x000fe4000001ff00 */
[----:B------:R-:W-:Y:S02]  /*6200*/  LEA.HI R39, R36, R36, RZ, 0x1 ;  /* 0x0000002424277211 */ /* 0x000fe400078f08ff */
[----:B------:R-:W-:Y:S02]  /*6210*/  CS2R R50, SRZ ;  /* 0x0000000000327805 */ /* 0x000fe4000001ff00 */
[----:B------:R-:W-:Y:S02]  /*6220*/  LOP3.LUT P4, R87, R81, 0xff, RZ, 0xc0, !PT ;  /* 0x000000ff51577812 */ /* 0x000fe4000788c0ff */
[----:B------:R-:W-:Y:S02]  /*6230*/  CS2R R48, SRZ ;  /* 0x0000000000307805 */ /* 0x000fe4000001ff00 */
[----:B------:R-:W-:Y:S01]  /*6240*/  SEL R2, RZ, 0xffffffff, P3 ;  /* 0xffffffffff027807 */ /* 0x000fe20001800000 */
[C---:B-1----:R-:W-:Y:S01]  /*6250*/  IMAD.SHL.U32 R0, R39.reuse, 0x80, RZ ;  /* 0x0000008027007824 */ /* 0x042fe200078e00ff */
[----:B------:R-:W-:Y:S01]  /*6260*/  LOP3.LUT R39, R39, 0xffe, RZ, 0xc0, !PT ;  /* 0x00000ffe27277812 */ /* 0x000fe200078ec0ff */
[----:B------:R-:W-:Y:S01]  /*6270*/  VIADD R99, R97, 0x400 ;  /* 0x0000040061637836 */ /* 0x000fe20000000000 */
[----:B------:R-:W-:Y:S01]  /*6280*/  P2R R95, PR, RZ, 0x40 ;  /* 0x00000040ff5f7803 */ /* 0x000fe20000000000 */
[----:B------:R-:W-:Y:S01]  /*6290*/  IMAD.IADD R96, R92, 0x1, R97 ;  /* 0x000000015c607824 */ /* 0x000fe200078e0261 */
[----:B------:R-:W-:Y:S01]  /*62a0*/  @P6 SHF.L.U32 R4, R91, 0x1f, RZ ;  /* 0x0000001f5b046819 */ /* 0x000fe200000006ff */
[----:B------:R-:W-:Y:S01]  /*62b0*/  IMAD.IADD R39, R36, 0x1, -R39 ;  /* 0x0000000124277824 */ /* 0x000fe200078e0a27 */
[----:B------:R-:W-:Y:S02]  /*62c0*/  @P2 SEL R2, R5, R2, !P4 ;  /* 0x0000000205022207 */ /* 0x000fe40006000000 */
[----:B------:R-:W1:Y:S01]  /*62d0*/  @P6 SYNCS.PHASECHK.TRANS64.TRYWAIT P1, [UR44+0x90], R4 ;  /* 0x00009004ff0065a7 */ /* 0x000e62000802112c */
[----:B------:R-:W-:Y:S02]  /*62e0*/  LOP3.LUT R0, R0, 0xffffff00, RZ, 0xc0, !PT ;  /* 0xffffff0000007812 */ /* 0x000fe400078ec0ff */
[----:B------:R-:W-:Y:S03]  /*62f0*/  LOP3.LUT R2, R2, 0x1, RZ, 0xc0, !PT ;  /* 0x0000000102027812 */ /* 0x000fe600078ec0ff */
[----:B------:R-:W-:Y:S01]  /*6300*/  IMAD.IADD R0, R37, 0x1, R0 ;  /* 0x0000000125007824 */ /* 0x000fe200078e0200 */
[----:B------:R-:W-:Y:S03]  /*6310*/  ISETP.NE.U32.AND P5, PT, R2, 0x1, PT ;  /* 0x000000010200780c */ /* 0x000fe60003fa5070 */
[----:B------:R-:W-:Y:S01]  /*6320*/  IMAD R39, R39, 0x100000, R0 ;  /* 0x0010000027277824 */ /* 0x000fe200078e0200 */
[----:B------:R-:W-:Y:S01]  /*6330*/  P2R R61, PR, RZ, 0x20 ;  /* 0x00000020ff3d7803 */ /* 0x000fe20000000000 */
[----:B------:R2:W4:Y:S01]  /*6340*/  SYNCS.PHASECHK.TRANS64.TRYWAIT P0, [R98+URZ+0x100], R3 ;  /* 0x00010003620075a7 */ /* 0x00052200080011ff */
[----:B-1----:R-:W-:Y:S01]  /*6350*/  @P6 SEL R60, RZ, 0x1, !P1 ;  /* 0x00000001ff3c6807 */ /* 0x002fe20004800000 */
[----:B--2---:R-:W-:Y:S06]  /*6360*/  @!P6 BRA `(.L_x_104) ;  /* 0x000000000068e947 */ /* 0x004fec0003800000 */
[C---:B------:R-:W-:Y:S01]  /*6370*/  @P5 IMAD R5, R93.reuse, 0x2, R99 ;  /* 0x000000025d055824 */ /* 0x040fe200078e0263 */
[----:B------:R-:W-:Y:S01]  /*6380*/  ISETP.NE.AND P1, PT, R60, RZ, PT ;  /* 0x000000ff3c00720c */ /* 0x000fe20003f25270 */
[----:B------:R-:W-:Y:S01]  /*6390*/  @P5 IMAD R2, R93, 0x2, R97 ;  /* 0x000000025d025824 */ /* 0x000fe200078e0261 */
[----:B------:R-:W-:Y:S01]  /*63a0*/  BSSY B0, `(.L_x_105) ;  /* 0x000000e000007945 */ /* 0x000fe20003800000 */
[----:B------:R-:W-:Y:S01]  /*63b0*/  IMAD.MOV.U32 R74, RZ, RZ, RZ ;  /* 0x000000ffff4a7224 */ /* 0x000fe200078e00ff */
[----:B------:R-:W-:Y:S01]  /*63c0*/  CS2R R66, SRZ ;  /* 0x0000000000427805 */ /* 0x000fe2000001ff00 */
[----:B------:R-:W-:Y:S01]  /*63d0*/  @P5 IMAD.IADD R4, R92, 0x1, R5 ;  /* 0x000000015c045824 */ /* 0x000fe200078e0205 */
[----:B------:R-:W-:Y:S02]  /*63e0*/  CS2R R64, SRZ ;  /* 0x0000000000407805 */ /* 0x000fe4000001ff00 */
[----:B------:R-:W-:Y:S02]  /*63f0*/  CS2R R72, SRZ ;  /* 0x0000000000487805 */ /* 0x000fe4000001ff00 */
[----:B------:R-:W-:Y:S02]  /*6400*/  CS2R R50, SRZ ;  /* 0x0000000000327805 */ /* 0x000fe4000001ff00 */
[----:B------:R-:W-:Y:S02]  /*6410*/  CS2R R48, SRZ ;  /* 0x0000000000307805 */ /* 0x000fe4000001ff00 */
[----:B------:R-:W-:Y:S02]  /*6420*/  CS2R R58, SRZ ;  /* 0x00000000003a7805 */ /* 0x000fe4000001ff00 */
[----:B------:R-:W-:Y:S01]  /*6430*/  CS2R R56, SRZ ;  /* 0x0000000000387805 */ /* 0x000fe2000001ff00 */
[----:B------:R-:W-:Y:S06]  /*6440*/  @P1 BRA `(.L_x_106) ;  /* 0x00000000000c1947 */ /* 0x000fec0003800000 */
[----:B------:R-:W-:Y:S04]  /*6450*/  SHF.L.U32 R5, R91, 0x1f, RZ ;  /* 0x0000001f5b057819 */ /* 0x000fe800000006ff */
[----:B------:R-:W1:Y:S02]  /*6460*/  SYNCS.PHASECHK.TRANS64.TRYWAIT P1, [UR44+0x90], R5 ;  /* 0x00009005ff0075a7 */ /* 0x000e64000802112c */
[----:B-1----:R-:W-:Y:S05]  /*6470*/  @!P1 BRA `(.L_x_107) ;  /* 0x0000004000109947 */ /* 0x002fea0003800000 */
.L_x_106:
[----:B------:R-:W-:Y:S05]  /*6480*/  BSYNC B0 ;  /* 0x0000000000007941 */ /* 0x000fea0003800000 */
.L_x_105:
[----:B------:R-:W-:Y:S01]  /*6490*/  ISETP.NE.AND P1, PT, R61, RZ, PT ;  /* 0x000000ff3d00720c */ /* 0x000fe20003f25270 */
[----:B------:R-:W-:Y:S11]  /*64a0*/  HFMA2 R46, -RZ, RZ, 0, 5.9604644775390625e-08 ;  /* 0x00000001ff2e7431 */ /* 0x000ff600000001ff */
[----:B------:R-:W-:Y:S01]  /*64b0*/  @!UPT UIADD3 URZ, UPT, UPT, URZ, URZ, URZ ;  /* 0x000000fffffff290 */ /* 0x000fe2000fffe0ff */
[----:B------:R-:W-:Y:S05]  /*64c0*/  @P1 WARPSYNC.ALL ;  /* 0x0000000000001948 */ /* 0x000fea0003800000 */
[----:B------:R2:W1:Y:S04]  /*64d0*/  @P1 LDSM.16.M88.4 R64, [R2+0x400] ;  /* 0x000400000240183b */ /* 0x0004680000000200 */
[----:B------:R2:W1:Y:S04]  /*64e0*/  @P1 LDSM.16.M88.4 R72, [R4] ;  /* 0x000000000448183b */ /* 0x0004680000000200 */
[----:B------:R2:W1:Y:S04]  /*64f0*/  @P1 LDSM.16.M88.4 R48, [R47+UR44+0x400] ;  /* 0x0004002c2f30183b */ /* 0x0004680008000200 */
[----:B------:R2:W1:Y:S02]  /*6500*/  @P1 LDSM.16.M88.4 R56, [R96+0x400] ;  /* 0x000400006038183b */ /* 0x0004640000000200 */
.L_x_104:
[----:B------:R-:W-:Y:S05]  /*6510*/  BSYNC B1 ;  /* 0x0000000000017941 */ /* 0x000fea0003800000 */
.L_x_103:
[----:B-1----:R-:W-:Y:S04]  /*6520*/  SHF.R.U32.HI R5, RZ, 0x15, R39 ;  /* 0x00000015ff057819 */ /* 0x002fe80000011627 */
[----:B------:R-:W-:Y:S01]  /*6530*/  LOP3.LUT P1, RZ, R5, 0x3, R82, 0x48, !PT ;  /* 0x0000000305ff7812 */ /* 0x000fe20007824852 */
[----:B------:R-:W-:Y:S01]  /*6540*/  @!UPT UIADD3 URZ, UPT, UPT, URZ, URZ, URZ ;  /* 0x000000fffffff290 */ /* 0x000fe2000fffe0ff */
[----:B----4-:R-:W-:Y:S11]  /*6550*/  @P0 BRA `(.L_x_108) ;  /* 0x0000000000080947 */ /* 0x010ff60003800000 */
[----:B------:R-:W1:Y:S02]  /*6560*/  SYNCS.PHASECHK.TRANS64.TRYWAIT P0, [R98+URZ+0x100], R3 ;  /* 0x00010003620075a7 */ /* 0x000e6400080011ff */
[----:B-1----:R-:W-:Y:S05]  /*6570*/  @!P0 BRA `(.L_x_109) ;  /* 0x0000003c00e88947 */ /* 0x002fea0003800000 */
.L_x_108:
[----:B------:R-:W-:Y:S05]  /*6580*/  @!P1 BRA `(.L_x_110) ;  /* 0x0000000000409947 */ /* 0x000fea0003800000 */
[----:B------:R-:W4:Y:S01]  /*6590*/  LDCU.64 UR8, c[0x4][0x70] ;  /* 0x01000e00ff0877ac */ /* 0x000f220008000a00 */
[----:B-1----:R-:W-:Y:S01]  /*65a0*/  MOV R3, 0x0 ;  /* 0x0000000000037802 */ /* 0x002fe20000000f00 */
[----:B------:R-:W-:Y:S02]  /*65b0*/  HFMA2 R12, -RZ, RZ, 0, 5.9604644775390625e-08 ;  /* 0x00000001ff0c7431 */ /* 0x000fe400000001ff */
[----:B------:R-:W-:Y:S02]  /*65c0*/  IMAD.MOV.U32 R8, RZ, RZ, 0x192 ;  /* 0x00000192ff087424 */ /* 0x000fe400078e00ff */
[----:B------:R-:W-:Y:S01]  /*65d0*/  IMAD.MOV.U32 R13, RZ, RZ, RZ ;  /* 0x000000ffff0d7224 */ /* 0x000fe200078e00ff */
[----:B------:R-:W1:Y:S01]  /*65e0*/  LDCU.64 UR6, c[0x4][0x78] ;  /* 0x01000f00ff0677ac */ /* 0x000e620008000a00 */
[----:B--2---:R-:W2:Y:S01]  /*65f0*/  LDC.64 R2, c[0x4][R3] ;  /* 0x0100000003027b82 */ /* 0x004ea20000000a00 */
[----:B------:R-:W5:Y:S01]  /*6600*/  LDCU.64 UR4, c[0x4][0x10] ;  /* 0x01000200ff0477ac */ /* 0x000f620008000a00 */
[----:B----4-:R-:W-:Y:S01]  /*6610*/  MOV R5, UR9 ;  /* 0x0000000900057c02 */ /* 0x010fe20008000f00 */
[----:B------:R-:W-:Y:S01]  /*6620*/  IMAD.U32 R4, RZ, RZ, UR8 ;  /* 0x00000008ff047e24 */ /* 0x000fe2000f8e00ff */
[----:B-1----:R-:W-:Y:S01]  /*6630*/  MOV R7, UR7 ;  /* 0x0000000700077c02 */ /* 0x002fe20008000f00 */
[----:B------:R-:W-:Y:S01]  /*6640*/  IMAD.U32 R6, RZ, RZ, UR6 ;  /* 0x00000006ff067e24 */ /* 0x000fe2000f8e00ff */
[----:B-----5:R-:W-:Y:S01]  /*6650*/  MOV R11, UR5 ;  /* 0x00000005000b7c02 */ /* 0x020fe20008000f00 */
[----:B------:R-:W-:Y:S02]  /*6660*/  IMAD.U32 R10, RZ, RZ, UR4 ;  /* 0x00000004ff0a7e24 */ /* 0x000fe4000f8e00ff */
[----:B------:R-:W-:Y:S07]  /*6670*/  LEPC R20, `(.L_x_110) ;  /* 0x000000001014794e */ /* 0x000fee0000000000 */
[----:B--23--:R-:W-:Y:S05]  /*6680*/  CALL.ABS.NOINC R2 ;  /* 0x0000000002007343 */ /* 0x00cfea0003c00000 */
.L_x_110:
[C---:B------:R-:W-:Y:S01]  /*6690*/  SHF.L.U32 R40, R48.reuse, 0x10, RZ ;  /* 0x0000001030287819 */ /* 0x040fe200000006ff */
[----:B------:R-:W-:Y:S05]  /*66a0*/  WARPSYNC.ALL ;  /* 0x0000000000007948 */ /* 0x000fea0003800000 */
[----:B------:R-:W-:Y:S01]  /*66b0*/  R2UR UR4, R39 ;  /* 0x00000000270472ca */ /* 0x000fe200000e0000 */
[----:B------:R-:W-:Y:S01]  /*66c0*/  BSSY.RECONVERGENT B0, `(.L_x_111) ;  /* 0x000008b000007945 */ /* 0x000fe20003800200 */
[----:B------:R-:W-:Y:S02]  /*66d0*/  LOP3.LUT R43, R48, 0xffff0000, RZ, 0xc0, !PT ;  /* 0xffff0000302b7812 */ /* 0x000fe400078ec0ff */
[----:B------:R-:W-:Y:S02]  /*66e0*/  SHF.L.U32 R42, R49, 0x10, RZ ;  /* 0x00000010312a7819 */ /* 0x000fe400000006ff */
[----:B------:R-:W-:Y:S02]  /*66f0*/  SHF.L.U32 R45, R51, 0x10, RZ ;  /* 0x00000010332d7819 */ /* 0x000fe400000006ff */
[----:B------:R-:W-:Y:S02]  /*6700*/  SHF.L.U32 R62, R93, 0x1, RZ ;  /* 0x000000015d3e7819 */ /* 0x000fe400000006ff */
[----:B------:R-:W-:Y:S02]  /*6710*/  ISETP.NE.AND P0, PT, R94, RZ, PT ;  /* 0x000000ff5e00720c */ /* 0x000fe40003f05270 */
[----:B------:R-:W-:Y:S01]  /*6720*/  IADD3 R99, PT, PT, R99, R62, RZ ;  /* 0x0000003e63637210 */ /* 0x000fe20007ffe0ff */
[----:B--2---:R-:W3:Y:S03]  /*6730*/  LDTM.16dp256bit.x8 R4, tmem[UR4] ;  /* 0x00000004000479ee */ /* 0x004ee600081a0000 */
[----:B------:R-:W-:Y:S01]  /*6740*/  IADD3 R100, PT, PT, R92, R99, RZ ;  /* 0x000000635c647210 */ /* 0x000fe20007ffe0ff */
[C---:B---3--:R-:W-:Y:S01]  /*6750*/  FMUL R0, R38.reuse, R4 ;  /* 0x0000000426007220 */ /* 0x048fe20000400000 */
[C---:B------:R-:W-:Y:S01]  /*6760*/  FMUL R2, R38.reuse, R5 ;  /* 0x0000000526027220 */ /* 0x040fe20000400000 */
[C---:B-1----:R-:W-:Y:S01]  /*6770*/  FMUL R3, R38.reuse, R6 ;  /* 0x0000000626037220 */ /* 0x042fe20000400000 */
[----:B------:R-:W-:Y:S01]  /*6780*/  FMUL R7, R38, R7 ;  /* 0x0000000726077220 */ /* 0x000fe20000400000 */
[----:B------:R-:W-:Y:S01]  /*6790*/  FFMA R0, R41, R40, R0 ;  /* 0x0000002829007223 */ /* 0x000fe20000000000 */
[----:B------:R-:W-:Y:S01]  /*67a0*/  LOP3.LUT R40, R49, 0xffff0000, RZ, 0xc0, !PT ;  /* 0xffff000031287812 */ /* 0x000fe200078ec0ff */
[C---:B------:R-:W-:Y:S01]  /*67b0*/  FFMA R2, R41.reuse, R43, R2 ;  /* 0x0000002b29027223 */ /* 0x040fe20000000002 */
[C---:B------:R-:W-:Y:S01]  /*67c0*/  SHF.L.U32 R43, R50.reuse, 0x10, RZ ;  /* 0x00000010322b7819 */ /* 0x040fe200000006ff */
[C---:B------:R-:W-:Y:S01]  /*67d0*/  FFMA R3, R41.reuse, R42, R3 ;  /* 0x0000002a29037223 */ /* 0x040fe20000000003 */
[----:B------:R-:W-:Y:S01]  /*67e0*/  LOP3.LUT R42, R50, 0xffff0000, RZ, 0xc0, !PT ;  /* 0xffff0000322a7812 */ /* 0x000fe200078ec0ff */
[----:B------:R-:W-:Y:S01]  /*67f0*/  FMUL R4, R38, R8 ;  /* 0x0000000826047220 */ /* 0x000fe20000400000 */
[----:B------:R-:W-:Y:S01]  /*6800*/  F2FP.BF16.F32.PACK_AB R52, R2, R0 ;  /* 0x000000000234723e */ /* 0x000fe200000010ff */
[----:B------:R-:W-:Y:S01]  /*6810*/  FFMA R7, R41, R40, R7 ;  /* 0x0000002829077223 */ /* 0x000fe20000000007 */
[----:B------:R-:W-:Y:S01]  /*6820*/  LOP3.LUT R40, R51, 0xffff0000, RZ, 0xc0, !PT ;  /* 0xffff000033287812 */ /* 0x000fe200078ec0ff */
[C---:B------:R-:W-:Y:S01]  /*6830*/  FMUL R5, R38.reuse, R9 ;  /* 0x0000000926057220 */ /* 0x040fe20000400000 */
[C---:B------:R-:W-:Y:S01]  /*6840*/  FMUL R6, R38.reuse, R10 ;  /* 0x0000000a26067220 */ /* 0x040fe20000400000 */
[----:B------:R-:W-:Y:S01]  /*6850*/  FMUL R11, R38, R11 ;  /* 0x0000000b260b7220 */ /* 0x000fe20000400000 */
[----:B------:R-:W-:Y:S01]  /*6860*/  F2FP.BF16.F32.PACK_AB R53, R7, R3 ;  /* 0x000000030735723e */ /* 0x000fe200000010ff */
[C---:B------:R-:W-:Y:S01]  /*6870*/  FFMA R4, R41.reuse, R43, R4 ;  /* 0x0000002b29047223 */ /* 0x040fe20000000004 */
[C---:B------:R-:W-:Y:S01]  /*6880*/  SHF.L.U32 R43, R56.reuse, 0x10, RZ ;  /* 0x00000010382b7819 */ /* 0x040fe200000006ff */
[----:B------:R-:W-:Y:S01]  /*6890*/  FFMA R5, R41, R42, R5 ;  /* 0x0000002a29057223 */ /* 0x000fe20000000005 */
[----:B------:R-:W-:Y:S01]  /*68a0*/  LOP3.LUT R42, R57, 0xffff0000, RZ, 0xc0, !PT ;  /* 0xffff0000392a7812 */ /* 0x000fe200078ec0ff */
[----:B------:R-:W-:Y:S01]  /*68b0*/  FFMA R6, R41, R45, R6 ;  /* 0x0000002d29067223 */ /* 0x000fe20000000006 */
[----:B------:R-:W-:Y:S01]  /*68c0*/  SHF.L.U32 R45, R57, 0x10, RZ ;  /* 0x00000010392d7819 */ /* 0x000fe200000006ff */
[----:B------:R-:W-:Y:S01]  /*68d0*/  FFMA R11, R41, R40, R11 ;  /* 0x00000028290b7223 */ /* 0x000fe2000000000b */
[----:B------:R-:W-:Y:S01]  /*68e0*/  LOP3.LUT R40, R56, 0xffff0000, RZ, 0xc0, !PT ;  /* 0xffff000038287812 */ /* 0x000fe200078ec0ff */
[C---:B------:R-:W-:Y:S01]  /*68f0*/  FMUL R8, R38.reuse, R12 ;  /* 0x0000000c26087220 */ /* 0x040fe20000400000 */
[----:B------:R-:W-:Y:S01]  /*6900*/  F2FP.BF16.F32.PACK_AB R54, R5, R4 ;  /* 0x000000040536723e */ /* 0x000fe200000010ff */
[C---:B------:R-:W-:Y:S01]  /*6910*/  FMUL R9, R38.reuse, R13 ;  /* 0x0000000d26097220 */ /* 0x040fe20000400000 */
[----:B------:R-:W-:Y:S01]  /*6920*/  F2FP.BF16.F32.PACK_AB R55, R11, R6 ;  /* 0x000000060b37723e */ /* 0x000fe200000010ff */
[C---:B------:R-:W-:Y:S01]  /*6930*/  FMUL R10, R38.reuse, R14 ;  /* 0x0000000e260a7220 */ /* 0x040fe20000400000 */
[----:B------:R-:W-:Y:S01]  /*6940*/  FMUL R15, R38, R15 ;  /* 0x0000000f260f7220 */ /* 0x000fe20000400000 */
[----:B------:R-:W-:Y:S01]  /*6950*/  FFMA R8, R41, R43, R8 ;  /* 0x0000002b29087223 */ /* 0x000fe20000000008 */
[----:B------:R-:W-:Y:S01]  /*6960*/  SHF.L.U32 R43, R59, 0x10, RZ ;  /* 0x000000103b2b7819 */ /* 0x000fe200000006ff */
[C---:B------:R-:W-:Y:S01]  /*6970*/  FFMA R9, R41.reuse, R40, R9 ;  /* 0x0000002829097223 */ /* 0x040fe20000000009 */
[C---:B------:R-:W-:Y:S01]  /*6980*/  SHF.L.U32 R40, R58.reuse, 0x10, RZ ;  /* 0x000000103a287819 */ /* 0x040fe200000006ff */
        /* <DEDUP_REMOVED lines=8> */
[----:B------:R-:W-:Y:S01]  /*6a10*/  FMUL R14, R38, R18 ;  /* 0x00000012260e7220 */ /* 0x000fe20000400000 */
[----:B------:R-:W-:Y:S01]  /*6a20*/  FFMA R12, R41, R40, R12 ;  /* 0x00000028290c7223 */ /* 0x000fe2000000000c */
[----:B------:R-:W-:Y:S01]  /*6a30*/  LOP3.LUT R40, R59, 0xffff0000, RZ, 0xc0, !PT ;  /* 0xffff00003b287812 */ /* 0x000fe200078ec0ff */
[C---:B------:R-:W-:Y:S01]  /*6a40*/  FFMA R13, R41.reuse, R42, R13 ;  /* 0x0000002a290d7223 */ /* 0x040fe2000000000d */
[----:B------:R-:W-:Y:S01]  /*6a50*/  LOP3.LUT R42, R64, 0xffff0000, RZ, 0xc0, !PT ;  /* 0xffff0000402a7812 */ /* 0x000fe200078ec0ff */
[----:B------:R-:W-:Y:S01]  /*6a60*/  FMUL R19, R38, R19 ;  /* 0x0000001326137220 */ /* 0x000fe20000400000 */
[----:B------:R-:W-:Y:S01]  /*6a70*/  FFMA R14, R41, R43, R14 ;  /* 0x0000002b290e7223 */ /* 0x000fe2000000000e */
[----:B------:R-:W-:Y:S01]  /*6a80*/  SHF.L.U32 R43, R64, 0x10, RZ ;  /* 0x00000010402b7819 */ /* 0x000fe200000006ff */
[C---:B------:R-:W-:Y:S01]  /*6a90*/  FMUL R16, R38.reuse, R20 ;  /* 0x0000001426107220 */ /* 0x040fe20000400000 */
        /* <DEDUP_REMOVED lines=19> */
[----:B------:R1:W-:Y:S01]  /*6bd0*/  STSM.16.M88.4 [R97+0x400], R52 ;  /* 0x0004003461007844 */ /* 0x0003e20000000200 */
[C---:B------:R-:W-:Y:S01]  /*6be0*/  FMUL R22, R38.reuse, R26 ;  /* 0x0000001a26167220 */ /* 0x040fe20000400000 */
[----:B------:R-:W-:Y:S01]  /*6bf0*/  FMUL R27, R38, R27 ;  /* 0x0000001b261b7220 */ /* 0x000fe20000400000 */
[----:B------:R-:W-:Y:S01]  /*6c00*/  FFMA R20, R41, R43, R20 ;  /* 0x0000002b29147223 */ /* 0x000fe20000000014 */
[----:B------:R-:W-:Y:S01]  /*6c10*/  SHF.L.U32 R43, R73, 0x10, RZ ;  /* 0x00000010492b7819 */ /* 0x000fe200000006ff */
[C---:B------:R-:W-:Y:S01]  /*6c20*/  FFMA R21, R41.reuse, R40, R21 ;  /* 0x0000002829157223 */ /* 0x040fe20000000015 */
[C---:B------:R-:W-:Y:S02]  /*6c30*/  SHF.L.U32 R40, R72.reuse, 0x10, RZ ;  /* 0x0000001048287819 */ /* 0x040fe400000006ff */
[----:B------:R1:W-:Y:S01]  /*6c40*/  STSM.16.M88.4 [R96+0x400], R68 ;  /* 0x0004004460007844 */ /* 0x0003e20000000200 */
[----:B------:R-:W-:Y:S01]  /*6c50*/  FFMA R22, R41, R45, R22 ;  /* 0x0000002d29167223 */ /* 0x000fe20000000016 */
[----:B------:R-:W-:Y:S01]  /*6c60*/  SHF.L.U32 R45, R75, 0x10, RZ ;  /* 0x000000104b2d7819 */ /* 0x000fe200000006ff */
[C---:B------:R-:W-:Y:S01]  /*6c70*/  FFMA R27, R41.reuse, R42, R27 ;  /* 0x0000002a291b7223 */ /* 0x040fe2000000001b */
[----:B------:R-:W-:Y:S01]  /*6c80*/  LOP3.LUT R42, R72, 0xffff0000, RZ, 0xc0, !PT ;  /* 0xffff0000482a7812 */ /* 0x000fe200078ec0ff */
[C---:B------:R-:W-:Y:S01]  /*6c90*/  FMUL R24, R38.reuse, R28 ;  /* 0x0000001c26187220 */ /* 0x040fe20000400000 */
[C---:B------:R-:W-:Y:S01]  /*6ca0*/  FMUL R25, R38.reuse, R29 ;  /* 0x0000001d26197220 */ /* 0x040fe20000400000 */
[C---:B------:R-:W-:Y:S01]  /*6cb0*/  FMUL R26, R38.reuse, R30 ;  /* 0x0000001e261a7220 */ /* 0x040fe20000400000 */
[----:B------:R-:W-:Y:S01]  /*6cc0*/  FMUL R31, R38, R31 ;  /* 0x0000001f261f7220 */ /* 0x000fe20000400000 */
[----:B------:R-:W-:Y:S01]  /*6cd0*/  FFMA R24, R41, R40, R24 ;  /* 0x0000002829187223 */ /* 0x000fe20000000018 */
[----:B------:R-:W-:Y:S01]  /*6ce0*/  LOP3.LUT R40, R73, 0xffff0000, RZ, 0xc0, !PT ;  /* 0xffff000049287812 */ /* 0x000fe200078ec0ff */
[C---:B------:R-:W-:Y:S01]  /*6cf0*/  FFMA R25, R41.reuse, R42, R25 ;  /* 0x0000002a29197223 */ /* 0x040fe20000000019 */
[C---:B------:R-:W-:Y:S01]  /*6d00*/  FFMA R26, R41.reuse, R43, R26 ;  /* 0x0000002b291a7223 */ /* 0x040fe2000000001a */
[----:B------:R-:W-:Y:S01]  /*6d10*/  SHF.L.U32 R43, R74, 0x10, RZ ;  /* 0x000000104a2b7819 */ /* 0x000fe200000006ff */
[----:B------:R-:W-:Y:S01]  /*6d20*/  FMUL R28, R38, R32 ;  /* 0x00000020261c7220 */ /* 0x000fe20000400000 */
[----:B------:R-:W-:Y:S01]  /*6d30*/  LOP3.LUT R42, R74, 0xffff0000, RZ, 0xc0, !PT ;  /* 0xffff00004a2a7812 */ /* 0x000fe200078ec0ff */
[----:B------:R-:W-:Y:S01]  /*6d40*/  FFMA R31, R41, R40, R31 ;  /* 0x00000028291f7223 */ /* 0x000fe2000000001f */
[C---:B------:R-:W-:Y:S01]  /*6d50*/  FMUL R29, R38.reuse, R33 ;  /* 0x00000021261d7220 */ /* 0x040fe20000400000 */
[C---:B------:R-:W-:Y:S01]  /*6d60*/  FMUL R30, R38.reuse, R34 ;  /* 0x00000022261e7220 */ /* 0x040fe20000400000 */
[----:B------:R-:W-:Y:S01]  /*6d70*/  LOP3.LUT R40, R75, 0xffff0000, RZ, 0xc0, !PT ;  /* 0xffff00004b287812 */ /* 0x000fe200078ec0ff */
[----:B------:R-:W-:Y:S01]  /*6d80*/  FMUL R35, R38, R35 ;  /* 0x0000002326237220 */ /* 0x000fe20000400000 */
[C---:B------:R-:W-:Y:S01]  /*6d90*/  FFMA R28, R41.reuse, R43, R28 ;  /* 0x0000002b291c7223 */ /* 0x040fe2000000001c */
[C---:B------:R-:W-:Y:S01]  /*6da0*/  FFMA R29, R41.reuse, R42, R29 ;  /* 0x0000002a291d7223 */ /* 0x040fe2000000001d */
[C---:B------:R-:W-:Y:S01]  /*6db0*/  FFMA R30, R41.reuse, R45, R30 ;  /* 0x0000002d291e7223 */ /* 0x040fe2000000001e */
[----:B------:R-:W-:Y:S01]  /*6dc0*/  FFMA R35, R41, R40, R35 ;  /* 0x0000002829237223 */ /* 0x000fe20000000023 */
[----:B------:R-:W-:Y:S02]  /*6dd0*/  F2FP.BF16.F32.PACK_AB R106, R21, R20 ;  /* 0x00000014156a723e */ /* 0x000fe400000010ff */
[----:B------:R-:W-:Y:S02]  /*6de0*/  F2FP.BF16.F32.PACK_AB R107, R27, R22 ;  /* 0x000000161b6b723e */ /* 0x000fe400000010ff */
[----:B------:R-:W-:Y:S02]  /*6df0*/  F2FP.BF16.F32.PACK_AB R108, R25, R24 ;  /* 0x00000018196c723e */ /* 0x000fe400000010ff */
[----:B------:R-:W-:Y:S01]  /*6e00*/  F2FP.BF16.F32.PACK_AB R109, R31, R26 ;  /* 0x0000001a1f6d723e */ /* 0x000fe200000010ff */
[----:B------:R1:W-:Y:S01]  /*6e10*/  STSM.16.M88.4 [R99], R104 ;  /* 0x0000006863007844 */ /* 0x0003e20000000200 */
[----:B------:R-:W-:Y:S02]  /*6e20*/  F2FP.BF16.F32.PACK_AB R110, R29, R28 ;  /* 0x0000001c1d6e723e */ /* 0x000fe400000010ff */
[----:B------:R-:W-:Y:S05]  /*6e30*/  F2FP.BF16.F32.PACK_AB R111, R35, R30 ;  /* 0x0000001e236f723e */ /* 0x000fea00000010ff */
[----:B------:R1:W-:Y:S01]  /*6e40*/  STSM.16.M88.4 [R100], R108 ;  /* 0x0000006c64007844 */ /* 0x0003e20000000200 */
[----:B------:R-:W-:Y:S01]  /*6e50*/  @!PT LDS RZ, [RZ] ;  /* 0x00000000fffff984 */ /* 0x000fe20000000800 */
[----:B------:R-:W-:Y:S01]  /*6e60*/  @!PT LDS RZ, [RZ] ;  /* 0x00000000fffff984 */ /* 0x000fe20000000800 */
[----:B------:R-:W-:Y:S01]  /*6e70*/  @!PT LDS RZ, [RZ] ;  /* 0x00000000fffff984 */ /* 0x000fe20000000800 */
[----:B------:R-:W-:Y:S01]  /*6e80*/  @!PT LDS RZ, [RZ] ;  /* 0x00000000fffff984 */ /* 0x000fe20000000800 */
[----:B------:R2:W-:Y:S07]  /*6e90*/  MEMBAR.ALL.CTA ;  /* 0x0000000000007992 */ /* 0x0005ee0000008000 */
[----:B--2---:R-:W2:Y:S02]  /*6ea0*/  FENCE.VIEW.ASYNC.S ;  /* 0x00000000000073c6 */ /* 0x004ea40000000000 */
[----:B--2---:R-:W-:Y:S06]  /*6eb0*/  BAR.SYNC.DEFER_BLOCKING 0x1, 0x80 ;  /* 0x0042000000007b1d */ /* 0x004fec0000010000 */
[----:B------:R-:W-:Y:S05]  /*6ec0*/  @P0 BRA `(.L_x_112) ;  /* 0x0000000000280947 */ /* 0x000fea0003800000 */
[----:B------:R-:W2:Y:S01]  /*6ed0*/  LDCU.64 UR6, c[0x0][0x348] ;  /* 0x00006900ff0677ac */ /* 0x000ea20008000a00 */
[----:B------:R-:W-:Y:S01]  /*6ee0*/  UIADD3 UR4, UPT, UPT, UR44, 0x400, URZ ;  /* 0x000004002c047890 */ /* 0x000fe2000fffe0ff */
[----:B------:R-:W-:Y:S05]  /*6ef0*/  UMOV UR51, UR36 ;  /* 0x0000002400337c82 */ /* 0x000fea0008000000 */
[----:B------:R-:W-:Y:S04]  /*6f00*/  MOV R86, UR4 ;  /* 0x0000000400567c02 */ /* 0x000fe80008000f00 */
[----:B------:R-:W-:Y:S01]  /*6f10*/  R2UR UR48, R86 ;  /* 0x00000000563072ca */ /* 0x000fe200000e0000 */
[----:B--2---:R-:W-:Y:S04]  /*6f20*/  UIADD3 UR4, UP0, UPT, UR6, 0x680, URZ ;  /* 0x0000068006047890 */ /* 0x004fe8000ff1e0ff */
[----:B------:R-:W-:Y:S09]  /*6f30*/  UIADD3.X UR5, UPT, UPT, URZ, UR7, URZ, UP0, !UPT ;  /* 0x00000007ff057290 */ /* 0x000ff200087fe4ff */
[----:B------:R2:W-:Y:S01]  /*6f40*/  UTMASTG.3D [UR48], [UR4] ;  /* 0x00000030040073b5 */ /* 0x0005e20008010000 */
[----:B------:R0:W-:Y:S01]  /*6f50*/  UTMACMDFLUSH ;  /* 0x00000000000079b7 */ /* 0x0001e20000000000 */
[----:B--2---:R-:W-:Y:S04]  /*6f60*/  DEPBAR.LE SB0, 0x1 ;  /* 0x000080400000791a */ /* 0x004fe80000000000 */
.L_x_112:
[----:B------:R-:W-:Y:S05]  /*6f70*/  BSYNC.RECONVERGENT B0 ;  /* 0x0000000000007941 */ /* 0x000fea0003800200 */
.L_x_111:
[----:B------:R-:W-:Y:S01]  /*6f80*/  BAR.SYNC.DEFER_BLOCKING 0x1, 0x80 ;  /* 0x0042000000007b1d */ /* 0x000fe20000010000 */
[----:B------:R-:W-:Y:S01]  /*6f90*/  ISETP.NE.AND P1, PT, R95, RZ, PT ;  /* 0x000000ff5f00720c */ /* 0x000fe20003f25270 */
[----:B------:R-:W-:Y:S01]  /*6fa0*/  UISETP.NE.AND UP0, UPT, UR47, URZ, UPT ;  /* 0x000000ff2f00728c */ /* 0x000fe2000bf05270 */
[----:B------:R-:W-:Y:S11]  /*6fb0*/  LEA R3, R46, UR44, 0x3 ;  /* 0x0000002c2e037c11 */ /* 0x000ff6000f8e18ff */
[----:B------:R-:W-:Y:S01]  /*6fc0*/  @P1 SHF.L.U32 R4, R91, 0x1f, RZ ;  /* 0x0000001f5b041819 */ /* 0x000fe200000006ff */
[----:B------:R-:W-:Y:S06]  /*6fd0*/  BRA.U !UP0, `(.L_x_113) ;  /* 0x0000000108247547 */ /* 0x000fec000b800000 */
[----:B------:R-:W2:Y:S01]  /*6fe0*/  S2R R0, SR_CgaCtaId ;  /* 0x0000000000007919 */ /* 0x000ea20000008800 */
[----:B------:R-:W-:Y:S01]  /*6ff0*/  IMAD.U32 R2, RZ, RZ, UR46 ;  /* 0x0000002eff027e24 */ /* 0x000fe2000f8e00ff */
[----:B------:R-:W-:Y:S04]  /*7000*/  UIADD3 UR4, UPT, UPT, UR46, 0x1, URZ ;  /* 0x000000012e047890 */ /* 0x000fe8000fffe0ff */
[----:B------:R-:W-:Y:S01]  /*7010*/  @P1 LEA R2, R2, UR44, 0x3 ;  /* 0x0000002c02021c11 */ /* 0x000fe2000f8e18ff */
[----:B------:R-:W-:Y:S04]  /*7020*/  UISETP.NE.AND UP0, UPT, UR4, 0x4, UPT ;  /* 0x000000040400788c */ /* 0x000fe8000bf05270 */
[----:B------:R-:W-:Y:S01]  /*7030*/  @P1 VIADD R5, R2, 0xb0 ;  /* 0x000000b002051836 */ /* 0x000fe20000000000 */
[----:B------:R-:W-:Y:S04]  /*7040*/  USEL UR46, UR4, URZ, UP0 ;  /* 0x000000ff042e7287 */ /* 0x000fe80008000000 */
[----:B--2---:R-:W-:Y:S04]  /*7050*/  @P1 PRMT R0, R0, 0x654, R5 ;  /* 0x0000065400001816 */ /* 0x004fe80000000005 */
[----:B------:R2:W-:Y:S04]  /*7060*/  @P1 SYNCS.ARRIVE.TRANS64.RED.A1T0 RZ, [R0+URZ], RZ ;  /* 0x000000ff00ff19a7 */ /* 0x0005e800081004ff */
.L_x_113:
[----:B------:R-:W3:Y:S01]  /*7070*/  @P1 SYNCS.PHASECHK.TRANS64.TRYWAIT P0, [R3+URZ+0x90], R4 ;  /* 0x00009004030015a7 */ /* 0x000ee200080011ff */
[----:B------:R-:W-:Y:S01]  /*7080*/  BSSY B1, `(.L_x_114) ;  /* 0x0000017000017945 */ /* 0x000fe20003800000 */
[----:B---3--:R-:W-:Y:S03]  /*7090*/  @P1 SEL R60, RZ, 0x1, !P0 ;  /* 0x00000001ff3c1807 */ /* 0x008fe60004000000 */
[----:B------:R-:W-:Y:S05]  /*70a0*/  @!P1 BRA `(.L_x_115) ;  /* 0x0000000000509947 */ /* 0x000fea0003800000 */
[----:B------:R-:W-:Y:S01]  /*70b0*/  ISETP.NE.AND P1, PT, R61, RZ, PT ;  /* 0x000000ff3d00720c */ /* 0x000fe20003f25270 */
[----:B------:R-:W-:Y:S01]  /*70c0*/  BSSY B0, `(.L_x_116) ;  /* 0x000000a000007945 */ /* 0x000fe20003800000 */
[----:B------:R-:W-:Y:S11]  /*70d0*/  ISETP.NE.AND P0, PT, R60, RZ, PT ;  /* 0x000000ff3c00720c */ /* 0x000ff60003f05270 */
[----:B------:R-:W-:Y:S04]  /*70e0*/  @P1 IMAD R4, R46, 0x2000, R47 ;  /* 0x000020002e041824 */ /* 0x000fe800078e022f */
[----:B------:R-:W-:Y:S04]  /*70f0*/  @P1 VIADD R7, R4, UR44 ;  /* 0x0000002c04071c36 */ /* 0x000fe80008000000 */
[----:B------:R-:W-:Y:S01]  /*7100*/  @P1 IMAD.IADD R2, R92, 0x1, R7 ;  /* 0x000000015c021824 */ /* 0x000fe200078e0207 */
[----:B------:R-:W-:Y:S01]  /*7110*/  @P1 IADD3 R5, PT, PT, R62, R7, RZ ;  /* 0x000000073e051210 */ /* 0x000fe20007ffe0ff */
[----:B------:R-:W-:Y:S06]  /*7120*/  @P0 BRA `(.L_x_117) ;  /* 0x00000000000c0947 */ /* 0x000fec0003800000 */
[----:B--2---:R-:W-:Y:S04]  /*7130*/  SHF.L.U32 R0, R91, 0x1f, RZ ;  /* 0x0000001f5b007819 */ /* 0x004fe800000006ff */
[----:B------:R-:W2:Y:S02]  /*7140*/  SYNCS.PHASECHK.TRANS64.TRYWAIT P0, [R3+URZ+0x90], R0 ;  /* 0x00009000030075a7 */ /* 0x000ea400080011ff */
[----:B--2---:R-:W-:Y:S05]  /*7150*/  @!P0 BRA `(.L_x_118) ;  /* 0x0000003400048947 */ /* 0x004fea0003800000 */
.L_x_117:
[----:B------:R-:W-:Y:S05]  /*7160*/  BSYNC B0 ;  /* 0x0000000000007941 */ /* 0x000fea0003800000 */
.L_x_116:
[----:B------:R-:W-:Y:S02]  /*7170*/  ISETP.NE.AND P0, PT, R61, RZ, PT ;  /* 0x000000ff3d00720c */ /* 0x000fe40003f05270 */
[----:B------:R-:W-:Y:S11]  /*7180*/  IADD3 R46, PT, PT, R46, 0x1, RZ ;  /* 0x000000012e2e7810 */ /* 0x000ff60007ffe0ff */
[----:B--2---:R-:W-:Y:S01]  /*7190*/  @P0 IMAD.IADD R0, R92, 0x1, R5 ;  /* 0x000000015c000824 */ /* 0x004fe200078e0205 */
[----:B------:R-:W-:Y:S05]  /*71a0*/  @P0 WARPSYNC.ALL ;  /* 0x0000000000000948 */ /* 0x000fea0003800000 */
[----:B------:R3:W4:Y:S04]  /*71b0*/  @P0 LDSM.16.M88.4 R48, [R4+UR44+0x400] ;  /* 0x0004002c0430083b */ /* 0x0007280008000200 */
[----:B------:R3:W2:Y:S04]  /*71c0*/  @P0 LDSM.16.M88.4 R56, [R2+0x400] ;  /* 0x000400000238083b */ /* 0x0006a80000000200 */
[----:B------:R3:W1:Y:S04]  /*71d0*/  @P0 LDSM.16.M88.4 R64, [R5+0x400] ;  /* 0x000400000540083b */ /* 0x0006680000000200 */
[----:B------:R3:W1:Y:S02]  /*71e0*/  @P0 LDSM.16.M88.4 R72, [R0+0x400] ;  /* 0x000400000048083b */ /* 0x0006640000000200 */
.L_x_115:
[----:B------:R-:W-:Y:S05]  /*71f0*/  BSYNC B1 ;  /* 0x0000000000017941 */ /* 0x000fea0003800000 */
.L_x_114:
[----:B------:R-:W-:Y:S05]  /*7200*/  VIADD R3, R39, 0x40 ;  /* 0x0000004027037836 */ /* 0x000fea0000000000 */
[----:B------:R-:W-:Y:S04]  /*7210*/  SHF.R.U32.HI R3, RZ, 0x15, R3 ;  /* 0x00000015ff037819 */ /* 0x000fe80000011603 */
[----:B------:R-:W-:Y:S11]  /*7220*/  LOP3.LUT P0, RZ, R3, 0x3, R82, 0x48, !PT ;  /* 0x0000000303ff7812 */ /* 0x000ff60007804852 */
[----:B------:R-:W-:Y:S02]  /*7230*/  @!UPT UIADD3 URZ, UPT, UPT, URZ, URZ, URZ ;  /* 0x000000fffffff290 */ /* 0x000fe4000fffe0ff */
[----:B------:R-:W-:Y:S05]  /*7240*/  @!P0 BRA `(.L_x_119) ;  /* 0x0000000000408947 */ /* 0x000fea0003800000 */
[----:B------:R-:W5:Y:S01]  /*7250*/  LDCU.64 UR8, c[0x4][0x70] ;  /* 0x01000e00ff0877ac */ /* 0x000f620008000a00 */
[----:B------:R-:W-:Y:S01]  /*7260*/  MOV R3, 0x0 ;  /* 0x0000000000037802 */ /* 0x000fe20000000f00 */
[----:B------:R-:W-:Y:S02]  /*7270*/  HFMA2 R12, -RZ, RZ, 0, 5.9604644775390625e-08 ;  /* 0x00000001ff0c7431 */ /* 0x000fe400000001ff */
[----:B------:R-:W-:Y:S02]  /*7280*/  IMAD.MOV.U32 R8, RZ, RZ, 0x192 ;  /* 0x00000192ff087424 */ /* 0x000fe400078e00ff */
[----:B------:R-:W-:Y:S01]  /*7290*/  IMAD.MOV.U32 R13, RZ, RZ, RZ ;  /* 0x000000ffff0d7224 */ /* 0x000fe200078e00ff */
[----:B------:R-:W2:Y:S01]  /*72a0*/  LDCU.64 UR6, c[0x4][0x78] ;  /* 0x01000f00ff0677ac */ /* 0x000ea20008000a00 */
[----:B---3--:R-:W3:Y:S01]  /*72b0*/  LDC.64 R2, c[0x4][R3] ;  /* 0x0100000003027b82 */ /* 0x008ee20000000a00 */
[----:B------:R-:W4:Y:S01]  /*72c0*/  LDCU.64 UR4, c[0x4][0x10] ;  /* 0x01000200ff0477ac */ /* 0x000f220008000a00 */
[----:B-----5:R-:W-:Y:S01]  /*72d0*/  MOV R5, UR9 ;  /* 0x0000000900057c02 */ /* 0x020fe20008000f00 */
[----:B------:R-:W-:Y:S01]  /*72e0*/  IMAD.U32 R4, RZ, RZ, UR8 ;  /* 0x00000008ff047e24 */ /* 0x000fe2000f8e00ff */
[----:B--2---:R-:W-:Y:S01]  /*72f0*/  MOV R7, UR7 ;  /* 0x0000000700077c02 */ /* 0x004fe20008000f00 */
[----:B------:R-:W-:Y:S01]  /*7300*/  IMAD.U32 R6, RZ, RZ, UR6 ;  /* 0x00000006ff067e24 */ /* 0x000fe2000f8e00ff */
[----:B----4-:R-:W-:Y:S01]  /*7310*/  MOV R11, UR5 ;  /* 0x00000005000b7c02 */ /* 0x010fe20008000f00 */
[----:B------:R-:W-:Y:S02]  /*7320*/  IMAD.U32 R10, RZ, RZ, UR4 ;  /* 0x00000004ff0a7e24 */ /* 0x000fe4000f8e00ff */
[----:B------:R-:W-:Y:S07]  /*7330*/  LEPC R20, `(.L_x_119) ;  /* 0x000000001014794e */ /* 0x000fee0000000000 */
[----:B-1-3--:R-:W-:Y:S05]  /*7340*/  CALL.ABS.NOINC R2 ;  /* 0x0000000002007343 */ /* 0x00afea0003c00000 */
.L_x_119:
[C---:B----4-:R-:W-:Y:S01]  /*7350*/  SHF.L.U32 R40, R48.reuse, 0x10, RZ ;  /* 0x0000001030287819 */ /* 0x050fe200000006ff */
[----:B------:R-:W-:Y:S05]  /*7360*/  WARPSYNC.ALL ;  /* 0x0000000000007948 */ /* 0x000fea0003800000 */
[----:B------:R-:W-:Y:S01]  /*7370*/  R2UR UR4, R39 ;  /* 0x00000000270472ca */ /* 0x000fe200000e0000 */
[----:B------:R-:W4:Y:S01]  /*7380*/  S2R R101, SR_CgaCtaId ;  /* 0x0000000000657919 */ /* 0x000f220000008800 */
[----:B------:R-:W-:Y:S01]  /*7390*/  LOP3.LUT R43, R48, 0xffff0000, RZ, 0xc0, !PT ;  /* 0xffff0000302b7812 */ /* 0x000fe200078ec0ff */
[----:B------:R-:W-:Y:S01]  /*73a0*/  BSSY.RECONVERGENT B0, `(.L_x_120) ;  /* 0x000008e000007945 */ /* 0x000fe20003800200 */
[----:B------:R-:W-:Y:S02]  /*73b0*/  LOP3.LUT R42, R49, 0xffff0000, RZ, 0xc0, !PT ;  /* 0xffff0000312a7812 */ /* 0x000fe400078ec0ff */
[----:B------:R-:W-:Y:S02]  /*73c0*/  LOP3.LUT R44, R50, 0xffff0000, RZ, 0xc0, !PT ;  /* 0xffff0000322c7812 */ /* 0x000fe400078ec0ff */
[----:B--2---:R-:W-:Y:S02]  /*73d0*/  SHF.L.U32 R45, R59, 0x10, RZ ;  /* 0x000000103b2d7819 */ /* 0x004fe400000006ff */
[----:B------:R-:W-:Y:S02]  /*73e0*/  ISETP.NE.AND P6, PT, R95, RZ, PT ;  /* 0x000000ff5f00720c */ /* 0x000fe40003fc5270 */
[----:B------:R-:W-:Y:S01]  /*73f0*/  ISETP.NE.AND P0, PT, R94, RZ, PT ;  /* 0x000000ff5e00720c */ /* 0x000fe20003f05270 */
[----:B---3--:R-:W2:Y:S01]  /*7400*/  LDTM.16dp256bit.x8 R4, tmem[UR4+0x40] ;  /* 0x00004004000479ee */ /* 0x008ea200081a0000 */
[----:B------:R-:W-:Y:S09]  /*7410*/  MOV R63, UR46 ;  /* 0x0000002e003f7c02 */ /* 0x000ff20008000f00 */
[----:B------:R-:W-:Y:S02]  /*7420*/  @P6 LEA R63, R63, UR44, 0x3 ;  /* 0x0000002c3f3f6c11 */ /* 0x000fe4000f8e18ff */
[----:B-1----:R-:W-:Y:S02]  /*7430*/  @P6 SHF.L.U32 R108, R91, 0x1f, RZ ;  /* 0x0000001f5b6c6819 */ /* 0x002fe400000006ff */
[----:B------:R-:W-:Y:S02]  /*7440*/  @P6 IADD3 R102, PT, PT, R63, 0xb0, RZ ;  /* 0x000000b03f666810 */ /* 0x000fe40007ffe0ff */
[----:B------:R-:W-:Y:S02]  /*7450*/  LEA R63, R46, UR44, 0x3 ;  /* 0x0000002c2e3f7c11 */ /* 0x000fe4000f8e18ff */
[----:B----4-:R-:W-:Y:S01]  /*7460*/  @P6 PRMT R102, R101, 0x654, R102 ;  /* 0x0000065465666816 */ /* 0x010fe20000000066 */
[C---:B--2---:R-:W-:Y:S01]  /*7470*/  FMUL R0, R38.reuse, R4 ;  /* 0x0000000426007220 */ /* 0x044fe20000400000 */
[C---:B------:R-:W-:Y:S01]  /*7480*/  FMUL R2, R38.reuse, R5 ;  /* 0x0000000526027220 */ /* 0x040fe20000400000 */
[C---:B------:R-:W-:Y:S01]  /*7490*/  FMUL R3, R38.reuse, R6 ;  /* 0x0000000626037220 */ /* 0x040fe20000400000 */
[C---:B------:R-:W-:Y:S01]  /*74a0*/  FMUL R7, R38.reuse, R7 ;  /* 0x0000000726077220 */ /* 0x040fe20000400000 */
[----:B------:R-:W-:Y:S01]  /*74b0*/  FFMA R0, R41, R40, R0 ;  /* 0x0000002829007223 */ /* 0x000fe20000000000 */
[----:B------:R-:W-:Y:S01]  /*74c0*/  SHF.L.U32 R40, R49, 0x10, RZ ;  /* 0x0000001031287819 */ /* 0x000fe200000006ff */
[----:B------:R-:W-:Y:S01]  /*74d0*/  FFMA R2, R41, R43, R2 ;  /* 0x0000002b29027223 */ /* 0x000fe20000000002 */
[----:B------:R-:W-:Y:S01]  /*74e0*/  SHF.L.U32 R43, R51, 0x10, RZ ;  /* 0x00000010332b7819 */ /* 0x000fe200000006ff */
[C---:B------:R-:W-:Y:S01]  /*74f0*/  FMUL R4, R38.reuse, R8 ;  /* 0x0000000826047220 */ /* 0x040fe20000400000 */
[----:B------:R-:W-:Y:S01]  /*7500*/  FMUL R5, R38, R9 ;  /* 0x0000000926057220 */ /* 0x000fe20000400000 */
[C---:B------:R-:W-:Y:S01]  /*7510*/  FFMA R3, R41.reuse, R40, R3 ;  /* 0x0000002829037223 */ /* 0x040fe20000000003 */
[----:B------:R-:W-:Y:S01]  /*7520*/  SHF.L.U32 R40, R50, 0x10, RZ ;  /* 0x0000001032287819 */ /* 0x000fe200000006ff */
[----:B------:R-:W-:Y:S01]  /*7530*/  FFMA R7, R41, R42, R7 ;  /* 0x0000002a29077223 */ /* 0x000fe20000000007 */
[----:B------:R-:W-:Y:S01]  /*7540*/  LOP3.LUT R42, R51, 0xffff0000, RZ, 0xc0, !PT ;  /* 0xffff0000332a7812 */ /* 0x000fe200078ec0ff */
[----:B------:R-:W-:Y:S01]  /*7550*/  FMUL R6, R38, R10 ;  /* 0x0000000a26067220 */ /* 0x000fe20000400000 */
[----:B------:R-:W-:Y:S01]  /*7560*/  F2FP.BF16.F32.PACK_AB R52, R2, R0 ;  /* 0x000000000234723e */ /* 0x000fe200000010ff */
        /* <DEDUP_REMOVED lines=18> */
[C---:B------:R-:W-:Y:S01]  /*7690*/  LOP3.LUT R42, R58.reuse, 0xffff0000, RZ, 0xc0, !PT ;  /* 0xffff00003a2a7812 */ /* 0x040fe200078ec0ff */
[----:B------:R-:W-:Y:S01]  /*76a0*/  FFMA R10, R41, R43, R10 ;  /* 0x0000002b290a7223 */ /* 0x000fe2000000000a */
[----:B------:R-:W-:Y:S01]  /*76b0*/  SHF.L.U32 R43, R58, 0x10, RZ ;  /* 0x000000103a2b7819 */ /* 0x000fe200000006ff */
[C---:B------:R-:W-:Y:S01]  /*76c0*/  FMUL R15, R38.reuse, R15 ;  /* 0x0000000f260f7220 */ /* 0x040fe20000400000 */
[----:B------:R-:W-:Y:S01]  /*76d0*/  F2FP.BF16.F32.PACK_AB R68, R9, R8 ;  /* 0x000000080944723e */ /* 0x000fe200000010ff */
[C---:B------:R-:W-:Y:S01]  /*76e0*/  FMUL R12, R38.reuse, R16 ;  /* 0x00000010260c7220 */ /* 0x040fe20000400000 */
[----:B------:R-:W-:Y:S01]  /*76f0*/  FMUL R13, R38, R17 ;  /* 0x00000011260d7220 */ /* 0x000fe20000400000 */
[----:B------:R-:W-:Y:S01]  /*7700*/  FFMA R15, R41, R40, R15 ;  /* 0x00000028290f7223 */ /* 0x000fe2000000000f */
[----:B------:R-:W-:Y:S01]  /*7710*/  LOP3.LUT R40, R59, 0xffff0000, RZ, 0xc0, !PT ;  /* 0xffff00003b287812 */ /* 0x000fe200078ec0ff */
[----:B------:R-:W-:Y:S01]  /*7720*/  FFMA R12, R41, R43, R12 ;  /* 0x0000002b290c7223 */ /* 0x000fe2000000000c */
[----:B------:R-:W-:Y:S01]  /*7730*/  SHF.L.U32 R43, R64, 0x10, RZ ;  /* 0x00000010402b7819 */ /* 0x000fe200000006ff */
[----:B------:R-:W-:Y:S01]  /*7740*/  FMUL R14, R38, R18 ;  /* 0x00000012260e7220 */ /* 0x000fe20000400000 */
[----:B------:R-:W-:Y:S01]  /*7750*/  F2FP.BF16.F32.PACK_AB R69, R15, R10 ;  /* 0x0000000a0f45723e */ /* 0x000fe200000010ff */
[----:B------:R-:W-:Y:S01]  /*7760*/  FFMA R13, R41, R42, R13 ;  /* 0x0000002a290d7223 */ /* 0x000fe2000000000d */
[----:B------:R-:W-:Y:S01]  /*7770*/  LOP3.LUT R42, R64, 0xffff0000, RZ, 0xc0, !PT ;  /* 0xffff0000402a7812 */ /* 0x000fe200078ec0ff */
[C---:B------:R-:W-:Y:S01]  /*7780*/  FMUL R19, R38.reuse, R19 ;  /* 0x0000001326137220 */ /* 0x040fe20000400000 */
[C---:B------:R-:W-:Y:S01]  /*7790*/  FMUL R16, R38.reuse, R20 ;  /* 0x0000001426107220 */ /* 0x040fe20000400000 */
[C---:B------:R-:W-:Y:S01]  /*77a0*/  FMUL R17, R38.reuse, R21 ;  /* 0x0000001526117220 */ /* 0x040fe20000400000 */
[----:B------:R-:W-:Y:S01]  /*77b0*/  F2FP.BF16.F32.PACK_AB R70, R13, R12 ;  /* 0x0000000c0d46723e */ /* 0x000fe200000010ff */
[----:B------:R-:W-:Y:S01]  /*77c0*/  FFMA R14, R41, R45, R14 ;  /* 0x0000002d290e7223 */ /* 0x000fe2000000000e */
[----:B------:R-:W-:Y:S01]  /*77d0*/  SHF.L.U32 R45, R65, 0x10, RZ ;  /* 0x00000010412d7819 */ /* 0x000fe200000006ff */
[----:B------:R1:W-:Y:S01]  /*77e0*/  STSM.16.M88.4 [R97+0x2400], R52 ;  /* 0x0024003461007844 */ /* 0x0003e20000000200 */
[----:B------:R-:W-:Y:S01]  /*77f0*/  FFMA R19, R41, R40, R19 ;  /* 0x0000002829137223 */ /* 0x000fe20000000013 */
[----:B------:R-:W-:Y:S01]  /*7800*/  LOP3.LUT R40, R65, 0xffff0000, RZ, 0xc0, !PT ;  /* 0xffff000041287812 */ /* 0x000fe200078ec0ff */
[----:B------:R-:W-:Y:S01]  /*7810*/  FFMA R16, R41, R43, R16 ;  /* 0x0000002b29107223 */ /* 0x000fe20000000010 */
[----:B------:R-:W-:Y:S01]  /*7820*/  SHF.L.U32 R43, R67, 0x10, RZ ;  /* 0x00000010432b7819 */ /* 0x000fe200000006ff */
[----:B------:R-:W-:Y:S01]  /*7830*/  FMUL R18, R38, R22 ;  /* 0x0000001626127220 */ /* 0x000fe20000400000 */
[----:B------:R-:W-:Y:S01]  /*7840*/  F2FP.BF16.F32.PACK_AB R71, R19, R14 ;  /* 0x0000000e1347723e */ /* 0x000fe200000010ff */
[C---:B------:R-:W-:Y:S01]  /*7850*/  FFMA R17, R41.reuse, R42, R17 ;  /* 0x0000002a29117223 */ /* 0x040fe20000000011 */
[----:B------:R-:W-:Y:S01]  /*7860*/  SHF.L.U32 R42, R66, 0x10, RZ ;  /* 0x00000010422a7819 */ /* 0x000fe200000006ff */
[C---:B------:R-:W-:Y:S01]  /*7870*/  FMUL R23, R38.reuse, R23 ;  /* 0x0000001726177220 */ /* 0x040fe20000400000 */
[----:B------:R-:W-:Y:S01]  /*7880*/  FMUL R20, R38, R24 ;  /* 0x0000001826147220 */ /* 0x000fe20000400000 */
[----:B------:R-:W-:Y:S01]  /*7890*/  FFMA R18, R41, R45, R18 ;  /* 0x0000002d29127223 */ /* 0x000fe20000000012 */
[----:B------:R-:W-:Y:S01]  /*78a0*/  SHF.L.U32 R45, R75, 0x10, RZ ;  /* 0x000000104b2d7819 */ /* 0x000fe200000006ff */
[C---:B------:R-:W-:Y:S01]  /*78b0*/  FFMA R23, R41.reuse, R40, R23 ;  /* 0x0000002829177223 */ /* 0x040fe20000000017 */
[----:B------:R-:W-:Y:S01]  /*78c0*/  LOP3.LUT R40, R66, 0xffff0000, RZ, 0xc0, !PT ;  /* 0xffff000042287812 */ /* 0x000fe200078ec0ff */
[----:B------:R-:W-:Y:S01]  /*78d0*/  FFMA R20, R41, R42, R20 ;  /* 0x0000002a29147223 */ /* 0x000fe20000000014 */
[----:B------:R-:W-:Y:S01]  /*78e0*/  LOP3.LUT R42, R67, 0xffff0000, RZ, 0xc0, !PT ;  /* 0xffff0000432a7812 */ /* 0x000fe200078ec0ff */
[C---:B------:R-:W-:Y:S01]  /*78f0*/  FMUL R21, R38.reuse, R25 ;  /* 0x0000001926157220 */ /* 0x040fe20000400000 */
[C---:B------:R-:W-:Y:S01]  /*7900*/  FMUL R22, R38.reuse, R26 ;  /* 0x0000001a26167220 */ /* 0x040fe20000400000 */
[C---:B------:R-:W-:Y:S01]  /*7910*/  FMUL R27, R38.reuse, R27 ;  /* 0x0000001b261b7220 */ /* 0x040fe20000400000 */
[----:B------:R-:W-:Y:S01]  /*7920*/  FMUL R24, R38, R28 ;  /* 0x0000001c26187220 */ /* 0x000fe20000400000 */
[C---:B------:R-:W-:Y:S01]  /*7930*/  FFMA R21, R41.reuse, R40, R21 ;  /* 0x0000002829157223 */ /* 0x040fe20000000015 */
[C---:B------:R-:W-:Y:S01]  /*7940*/  SHF.L.U32 R40, R72.reuse, 0x10, RZ ;  /* 0x0000001048287819 */ /* 0x040fe200000006ff */
[----:B------:R-:W-:Y:S01]  /*7950*/  FFMA R22, R41, R43, R22 ;  /* 0x0000002b29167223 */ /* 0x000fe20000000016 */
[----:B------:R-:W-:Y:S01]  /*7960*/  SHF.L.U32 R43, R73, 0x10, RZ ;  /* 0x00000010492b7819 */ /* 0x000fe200000006ff */
[----:B------:R2:W-:Y:S01]  /*7970*/  STSM.16.M88.4 [R96+0x2400], R68 ;  /* 0x0024004460007844 */ /* 0x0005e20000000200 */
[C---:B------:R-:W-:Y:S01]  /*7980*/  FFMA R27, R41.reuse, R42, R27 ;  /* 0x0000002a291b7223 */ /* 0x040fe2000000001b */
[----:B------:R-:W-:Y:S01]  /*7990*/  LOP3.LUT R42, R72, 0xffff0000, RZ, 0xc0, !PT ;  /* 0xffff0000482a7812 */ /* 0x000fe200078ec0ff */
[C---:B------:R-:W-:Y:S01]  /*79a0*/  FMUL R25, R38.reuse, R29 ;  /* 0x0000001d26197220 */ /* 0x040fe20000400000 */
[C---:B------:R-:W-:Y:S01]  /*79b0*/  FMUL R26, R38.reuse, R30 ;  /* 0x0000001e261a7220 */ /* 0x040fe20000400000 */
[----:B------:R-:W-:Y:S01]  /*79c0*/  FFMA R24, R41, R40, R24 ;  /* 0x0000002829187223 */ /* 0x000fe20000000018 */
[----:B------:R-:W-:Y:S01]  /*79d0*/  LOP3.LUT R40, R73, 0xffff0000, RZ, 0xc0, !PT ;  /* 0xffff000049287812 */ /* 0x000fe200078ec0ff */
[C---:B------:R-:W-:Y:S01]  /*79e0*/  FFMA R25, R41.reuse, R42, R25 ;  /* 0x0000002a29197223 */ /* 0x040fe20000000019 */
[C---:B------:R-:W-:Y:S01]  /*79f0*/  FFMA R26, R41.reuse, R43, R26 ;  /* 0x0000002b291a7223 */ /* 0x040fe2000000001a */
[----:B------:R-:W-:Y:S01]  /*7a00*/  FMUL R31, R38, R31 ;  /* 0x0000001f261f7220 */ /* 0x000fe20000400000 */
[----:B------:R-:W-:Y:S01]  /*7a10*/  SHF.L.U32 R43, R74, 0x10, RZ ;  /* 0x000000104a2b7819 */ /* 0x000fe200000006ff */
[----:B------:R-:W-:Y:S01]  /*7a20*/  FMUL R28, R38, R32 ;  /* 0x00000020261c7220 */ /* 0x000fe20000400000 */
[----:B------:R-:W-:Y:S01]  /*7a30*/  LOP3.LUT R42, R74, 0xffff0000, RZ, 0xc0, !PT ;  /* 0xffff00004a2a7812 */ /* 0x000fe200078ec0ff */
[C---:B------:R-:W-:Y:S01]  /*7a40*/  FMUL R29, R38.reuse, R33 ;  /* 0x00000021261d7220 */ /* 0x040fe20000400000 */
[C---:B------:R-:W-:Y:S01]  /*7a50*/  FMUL R30, R38.reuse, R34 ;  /* 0x00000022261e7220 */ /* 0x040fe20000400000 */
[C---:B------:R-:W-:Y:S01]  /*7a60*/  FFMA R31, R41.reuse, R40, R31 ;  /* 0x00000028291f7223 */ /* 0x040fe2000000001f */
[----:B------:R-:W-:Y:S01]  /*7a70*/  FMUL R35, R38, R35 ;  /* 0x0000002326237220 */ /* 0x000fe20000400000 */
[C---:B------:R-:W-:Y:S01]  /*7a80*/  FFMA R28, R41.reuse, R43, R28 ;  /* 0x0000002b291c7223 */ /* 0x040fe2000000001c */
[C---:B------:R-:W-:Y:S01]  /*7a90*/  FFMA R29, R41.reuse, R42, R29 ;  /* 0x0000002a291d7223 */ /* 0x040fe2000000001d */
[C---:B------:R-:W-:Y:S01]  /*7aa0*/  FFMA R30, R41.reuse, R45, R30 ;  /* 0x0000002d291e7223 */ /* 0x040fe2000000001e */
[----:B------:R-:W-:Y:S01]  /*7ab0*/  FFMA R35, R41, R44, R35 ;  /* 0x0000002c29237223 */ /* 0x000fe20000000023 */
[----:B-1----:R-:W-:Y:S02]  /*7ac0*/  F2FP.BF16.F32.PACK_AB R52, R17, R16 ;  /* 0x000000101134723e */ /* 0x002fe400000010ff */
[----:B------:R-:W-:Y:S02]  /*7ad0*/  F2FP.BF16.F32.PACK_AB R53, R23, R18 ;  /* 0x000000121735723e */ /* 0x000fe400000010ff */
[----:B------:R-:W-:Y:S02]  /*7ae0*/  F2FP.BF16.F32.PACK_AB R54, R21, R20 ;  /* 0x000000141536723e */ /* 0x000fe400000010ff */
[----:B------:R-:W-:Y:S02]  /*7af0*/  F2FP.BF16.F32.PACK_AB R55, R27, R22 ;  /* 0x000000161b37723e */ /* 0x000fe400000010ff */
[----:B------:R-:W-:Y:S02]  /*7b00*/  F2FP.BF16.F32.PACK_AB R104, R25, R24 ;  /* 0x000000181968723e */ /* 0x000fe400000010ff */
[----:B------:R-:W-:Y:S01]  /*7b10*/  F2FP.BF16.F32.PACK_AB R105, R31, R26 ;  /* 0x0000001a1f69723e */ /* 0x000fe200000010ff */
[----:B------:R2:W-:Y:S01]  /*7b20*/  STSM.16.M88.4 [R99+0x2000], R52 ;  /* 0x0020003463007844 */ /* 0x0005e20000000200 */
[----:B------:R-:W-:Y:S02]  /*7b30*/  F2FP.BF16.F32.PACK_AB R106, R29, R28 ;  /* 0x0000001c1d6a723e */ /* 0x000fe400000010ff */
[----:B------:R-:W-:Y:S05]  /*7b40*/  F2FP.BF16.F32.PACK_AB R107, R35, R30 ;  /* 0x0000001e236b723e */ /* 0x000fea00000010ff */
[----:B------:R2:W-:Y:S01]  /*7b50*/  STSM.16.M88.4 [R100+0x2000], R104 ;  /* 0x0020006864007844 */ /* 0x0005e20000000200 */
[----:B------:R-:W-:Y:S01]  /*7b60*/  @!PT LDS RZ, [RZ] ;  /* 0x00000000fffff984 */ /* 0x000fe20000000800 */
[----:B------:R-:W-:Y:S01]  /*7b70*/  @!PT LDS RZ, [RZ] ;  /* 0x00000000fffff984 */ /* 0x000fe20000000800 */
[----:B------:R-:W-:Y:S01]  /*7b80*/  @!PT LDS RZ, [RZ] ;  /* 0x00000000fffff984 */ /* 0x000fe20000000800 */
[----:B------:R-:W-:Y:S01]  /*7b90*/  @!PT LDS RZ, [RZ] ;  /* 0x00000000fffff984 */ /* 0x000fe20000000800 */
[----:B------:R1:W-:Y:S07]  /*7ba0*/  MEMBAR.ALL.CTA ;  /* 0x0000000000007992 */ /* 0x0003ee0000008000 */
[----:B-1----:R-:W1:Y:S02]  /*7bb0*/  FENCE.VIEW.ASYNC.S ;  /* 0x00000000000073c6 */ /* 0x002e640000000000 */
[----:B-1----:R-:W-:Y:S06]  /*7bc0*/  BAR.SYNC.DEFER_BLOCKING 0x1, 0x80 ;  /* 0x0042000000007b1d */ /* 0x002fec0000010000 */
[----:B------:R-:W-:Y:S05]  /*7bd0*/  @P0 BRA `(.L_x_121) ;  /* 0x0000000000280947 */ /* 0x000fea0003800000 */
[----:B------:R-:W1:Y:S01]  /*7be0*/  LDCU.64 UR6, c[0x0][0x348] ;  /* 0x00006900ff0677ac */ /* 0x000e620008000a00 */
[----:B------:R-:W-:Y:S02]  /*7bf0*/  UIADD3 UR9, UPT, UPT, UR49, 0x40, URZ ;  /* 0x0000004031097890 */ /* 0x000fe4000fffe0ff */
[----:B------:R-:W-:Y:S01]  /*7c00*/  UIADD3 UR8, UPT, UPT, UR44, 0x2400, URZ ;  /* 0x000024002c087890 */ /* 0x000fe2000fffe0ff */
[----:B------:R-:W-:Y:S01]  /*7c10*/  UMOV UR10, UR50 ;  /* 0x00000032000a7c82 */ /* 0x000fe20008000000 */
[----:B------:R-:W-:Y:S01]  /*7c20*/  UMOV UR11, UR36 ;  /* 0x00000024000b7c82 */ /* 0x000fe20008000000 */
[----:B-1----:R-:W-:Y:S04]  /*7c30*/  UIADD3 UR4, UP0, UPT, UR6, 0x680, URZ ;  /* 0x0000068006047890 */ /* 0x002fe8000ff1e0ff */
[----:B------:R-:W-:Y:S09]  /*7c40*/  UIADD3.X UR5, UPT, UPT, URZ, UR7, URZ, UP0, !UPT ;  /* 0x00000007ff057290 */ /* 0x000ff200087fe4ff */
[----:B------:R1:W-:Y:S01]  /*7c50*/  UTMASTG.3D [UR8], [UR4] ;  /* 0x00000008040073b5 */ /* 0x0003e20008010000 */
[----:B------:R0:W-:Y:S01]  /*7c60*/  UTMACMDFLUSH ;  /* 0x00000000000079b7 */ /* 0x0001e20000000000 */
[----:B-1----:R-:W-:Y:S04]  /*7c70*/  DEPBAR.LE SB0, 0x1 ;  /* 0x000080400000791a */ /* 0x002fe80000000000 */
.L_x_121:
[----:B------:R-:W-:Y:S05]  /*7c80*/  BSYNC.RECONVERGENT B0 ;  /* 0x0000000000007941 */ /* 0x000fea0003800200 */
.L_x_120:
[----:B------:R-:W-:Y:S01]  /*7c90*/  BAR.SYNC.DEFER_BLOCKING 0x1, 0x80 ;  /* 0x0042000000007b1d */ /* 0x000fe20000010000 */
[----:B------:R-:W-:Y:S04]  /*7ca0*/  UIADD3 UR4, UPT, UPT, UR46, 0x1, URZ ;  /* 0x000000012e047890 */ /* 0x000fe8000fffe0ff */
[----:B------:R-:W-:Y:S04]  /*7cb0*/  UISETP.NE.AND UP0, UPT, UR4, 0x4, UPT ;  /* 0x000000040400788c */ /* 0x000fe8000bf05270 */
[----:B------:R-:W-:Y:S01]  /*7cc0*/  USEL UR45, UR4, URZ, UP0 ;  /* 0x000000ff042d7287 */ /* 0x000fe20008000000 */
[----:B------:R1:W-:Y:S01]  /*7cd0*/  @P6 SYNCS.ARRIVE.TRANS64.RED.A1T0 RZ, [R102+URZ], RZ ;  /* 0x000000ff66ff69a7 */ /* 0x0003e200081004ff */
[----:B------:R-:W-:Y:S01]  /*7ce0*/  BSSY B1, `(.L_x_122) ;  /* 0x0000018000017945 */ /* 0x000fe20003800000 */
[----:B------:R-:W3:Y:S02]  /*7cf0*/  @P6 SYNCS.PHASECHK.TRANS64.TRYWAIT P0, [R63+URZ+0x90], R108 ;  /* 0x0000906c3f0065a7 */ /* 0x000ee400080011ff */
[----:B---3--:R-:W-:Y:S01]  /*7d00*/  @P6 SEL R60, RZ, 0x1, !P0 ;  /* 0x00000001ff3c6807 */ /* 0x008fe20004000000 */
[----:B-1----:R-:W-:Y:S06]  /*7d10*/  @!P6 BRA `(.L_x_123) ;  /* 0x000000000050e947 */ /* 0x002fec0003800000 */
        /* <DEDUP_REMOVED lines=8> */
[----:B------:R-:W-:Y:S04]  /*7da0*/  SHF.L.U32 R4, R91, 0x1f, RZ ;  /* 0x0000001f5b047819 */ /* 0x000fe800000006ff */
[----:B------:R-:W1:Y:S02]  /*7db0*/  SYNCS.PHASECHK.TRANS64.TRYWAIT P0, [R63+URZ+0x90], R4 ;  /* 0x000090043f0075a7 */ /* 0x000e6400080011ff */
[----:B-1----:R-:W-:Y:S05]  /*7dc0*/  @!P0 BRA `(.L_x_126) ;  /* 0x0000002400fc8947 */ /* 0x002fea0003800000 */
.L_x_125:
[----:B------:R-:W-:Y:S05]  /*7dd0*/  BSYNC B0 ;  /* 0x0000000000007941 */ /* 0x000fea0003800000 */
.L_x_124:
[----:B------:R-:W-:Y:S02]  /*7de0*/  ISETP.NE.AND P0, PT, R61, RZ, PT ;  /* 0x000000ff3d00720c */ /* 0x000fe40003f05270 */
[----:B------:R-:W-:Y:S11]  /*7df0*/  IADD3 R46, PT, PT, R46, 0x1, RZ ;  /* 0x000000012e2e7810 */ /* 0x000ff60007ffe0ff */
[----:B-1----:R-:W-:Y:S01]  /*7e00*/  @P0 IMAD.IADD R4, R92, 0x1, R3 ;  /* 0x000000015c040824 */ /* 0x002fe200078e0203 */
[----:B------:R-:W-:Y:S05]  /*7e10*/  @P0 WARPSYNC.ALL ;  /* 0x0000000000000948 */ /* 0x000fea0003800000 */
[----:B------:R1:W3:Y:S04]  /*7e20*/  @P0 LDSM.16.M88.4 R48, [R2+UR44+0x400] ;  /* 0x0004002c0230083b */ /* 0x0002e80008000200 */
[----:B------:R1:W4:Y:S04]  /*7e30*/  @P0 LDSM.16.M88.4 R56, [R0+0x400] ;  /* 0x000400000038083b */ /* 0x0003280000000200 */
[----:B------:R1:W1:Y:S04]  /*7e40*/  @P0 LDSM.16.M88.4 R64, [R3+0x400] ;  /* 0x000400000340083b */ /* 0x0002680000000200 */
[----:B------:R1:W1:Y:S02]  /*7e50*/  @P0 LDSM.16.M88.4 R72, [R4+0x400] ;  /* 0x000400000448083b */ /* 0x0002640000000200 */
.L_x_123:
[----:B------:R-:W-:Y:S05]  /*7e60*/  BSYNC B1 ;  /* 0x0000000000017941 */ /* 0x000fea0003800000 */
.L_x_122:
[----:B-1----:R-:W-:Y:S05]  /*7e70*/  VIADD R3, R39, 0x80 ;  /* 0x0000008027037836 */ /* 0x002fea0000000000 */
[----:B------:R-:W-:Y:S04]  /*7e80*/  SHF.R.U32.HI R3, RZ, 0x15, R3 ;  /* 0x00000015ff037819 */ /* 0x000fe80000011603 */
[----:B------:R-:W-:Y:S11]  /*7e90*/  LOP3.LUT P0, RZ, R3, 0x3, R82, 0x48, !PT ;  /* 0x0000000303ff7812 */ /* 0x000ff60007804852 */
[----:B------:R-:W-:Y:S02]  /*7ea0*/  @!UPT UIADD3 URZ, UPT, UPT, URZ, URZ, URZ ;  /* 0x000000fffffff290 */ /* 0x000fe4000fffe0ff */
[----:B------:R-:W-:Y:S05]  /*7eb0*/  @!P0 BRA `(.L_x_127) ;  /* 0x0000000000408947 */ /* 0x000fea0003800000 */
[----:B------:R-:W1:Y:S01]  /*7ec0*/  LDCU.64 UR8, c[0x4][0x70] ;  /* 0x01000e00ff0877ac */ /* 0x000e620008000a00 */
[----:B------:R-:W-:Y:S01]  /*7ed0*/  MOV R3, 0x0 ;  /* 0x0000000000037802 */ /* 0x000fe20000000f00 */
[----:B------:R-:W-:Y:S02]  /*7ee0*/  HFMA2 R12, -RZ, RZ, 0, 5.9604644775390625e-08 ;  /* 0x00000001ff0c7431 */ /* 0x000fe400000001ff */
[----:B------:R-:W-:Y:S02]  /*7ef0*/  IMAD.MOV.U32 R8, RZ, RZ, 0x192 ;  /* 0x00000192ff087424 */ /* 0x000fe400078e00ff */
[----:B------:R-:W-:Y:S01]  /*7f00*/  IMAD.MOV.U32 R13, RZ, RZ, RZ ;  /* 0x000000ffff0d7224 */ /* 0x000fe200078e00ff */
[----:B------:R-:W5:Y:S01]  /*7f10*/  LDCU.64 UR6, c[0x4][0x78] ;  /* 0x01000f00ff0677ac */ /* 0x000f620008000a00 */
[----:B------:R-:W2:Y:S01]  /*7f20*/  LDC.64 R2, c[0x4][R3] ;  /* 0x0100000003027b82 */ /* 0x000ea20000000a00 */
[----:B------:R-:W3:Y:S01]  /*7f30*/  LDCU.64 UR4, c[0x4][0x10] ;  /* 0x01000200ff0477ac */ /* 0x000ee20008000a00 */
[----:B-1----:R-:W-:Y:S01]  /*7f40*/  MOV R5, UR9 ;  /* 0x0000000900057c02 */ /* 0x002fe20008000f00 */
[----:B------:R-:W-:Y:S01]  /*7f50*/  IMAD.U32 R4, RZ, RZ, UR8 ;  /* 0x00000008ff047e24 */ /* 0x000fe2000f8e00ff */
[----:B-----5:R-:W-:Y:S01]  /*7f60*/  MOV R7, UR7 ;  /* 0x0000000700077c02 */ /* 0x020fe20008000f00 */
[----:B------:R-:W-:Y:S01]  /*7f70*/  IMAD.U32 R6, RZ, RZ, UR6 ;  /* 0x00000006ff067e24 */ /* 0x000fe2000f8e00ff */
[----:B---3--:R-:W-:Y:S01]  /*7f80*/  MOV R11, UR5 ;  /* 0x00000005000b7c02 */ /* 0x008fe20008000f00 */
[----:B------:R-:W-:Y:S02]  /*7f90*/  IMAD.U32 R10, RZ, RZ, UR4 ;  /* 0x00000004ff0a7e24 */ /* 0x000fe4000f8e00ff */
[----:B------:R-:W-:Y:S07]  /*7fa0*/  LEPC R20, `(.L_x_127) ;  /* 0x000000001014794e */ /* 0x000fee0000000000 */
[----:B--2-4-:R-:W-:Y:S05]  /*7fb0*/  CALL.ABS.NOINC R2 ;  /* 0x0000000002007343 */ /* 0x014fea0003c00000 */
.L_x_127:
[C---:B---3--:R-:W-:Y:S01]  /*7fc0*/  SHF.L.U32 R40, R48.reuse, 0x10, RZ ;  /* 0x0000001030287819 */ /* 0x048fe200000006ff */
[----:B------:R-:W-:Y:S05]  /*7fd0*/  WARPSYNC.ALL ;  /* 0x0000000000007948 */ /* 0x000fea0003800000 */
[----:B------:R-:W-:Y:S01]  /*7fe0*/  R2UR UR4, R39 ;  /* 0x00000000270472ca */ /* 0x000fe200000e0000 */
[----:B------:R-:W-:Y:S01]  /*7ff0*/  BSSY.RECONVERGENT B0, `(.L_x_128) ;  /* 0x000008f000007945 */ /* 0x000fe20003800200 */
[----:B------:R-:W-:Y:S02]  /*8000*/  LOP3.LUT R43, R48, 0xffff0000, RZ, 0xc0, !PT ;  /* 0xffff0000302b7812 */ /* 0x000fe400078ec0ff */
[----:B------:R-:W-:Y:S02]  /*8010*/  SHF.L.U32 R42, R49, 0x10, RZ ;  /* 0x00000010312a7819 */ /* 0x000fe400000006ff */
[C---:B------:R-:W-:Y:S02]  /*8020*/  SHF.L.U32 R45, R51.reuse, 0x10, RZ ;  /* 0x00000010332d7819 */ /* 0x040fe400000006ff */
[----:B------:R-:W-:Y:S02]  /*8030*/  LOP3.LUT R44, R51, 0xffff0000, RZ, 0xc0, !PT ;  /* 0xffff0000332c7812 */ /* 0x000fe400078ec0ff */
[----:B------:R-:W-:Y:S02]  /*8040*/  ISETP.NE.AND P6, PT, R95, RZ, PT ;  /* 0x000000ff5f00720c */ /* 0x000fe40003fc5270 */
[----:B------:R-:W-:Y:S01]  /*8050*/  ISETP.NE.AND P0, PT, R94, RZ, PT ;  /* 0x000000ff5e00720c */ /* 0x000fe20003f05270 */
[----:B------:R-:W1:Y:S01]  /*8060*/  LDTM.16dp256bit.x8 R4, tmem[UR4+0x80] ;  /* 0x00008004000479ee */ /* 0x000e6200081a0000 */
[----:B------:R-:W-:Y:S02]  /*8070*/  MOV R63, UR45 ;  /* 0x0000002d003f7c02 */ /* 0x000fe40008000f00 */
[----:B------:R-:W-:Y:S07]  /*8080*/  LEA R108, R46, UR44, 0x3 ;  /* 0x0000002c2e6c7c11 */ /* 0x000fee000f8e18ff */
[----:B------:R-:W-:Y:S04]  /*8090*/  @P6 LEA R63, R63, UR44, 0x3 ;  /* 0x0000002c3f3f6c11 */ /* 0x000fe8000f8e18ff */
[----:B------:R-:W-:Y:S02]  /*80a0*/  @P6 IADD3 R102, PT, PT, R63, 0xb0, RZ ;  /* 0x000000b03f666810 */ /* 0x000fe40007ffe0ff */
[----:B------:R-:W-:Y:S02]  /*80b0*/  @P6 SHF.L.U32 R63, R91, 0x1f, RZ ;  /* 0x0000001f5b3f6819 */ /* 0x000fe400000006ff */
[----:B------:R-:W-:Y:S01]  /*80c0*/  @P6 PRMT R102, R101, 0x654, R102 ;  /* 0x0000065465666816 */ /* 0x000fe20000000066 */
[C---:B-1----:R-:W-:Y:S01]  /*80d0*/  FMUL R0, R38.reuse, R4 ;  /* 0x0000000426007220 */ /* 0x042fe20000400000 */
[C---:B------:R-:W-:Y:S01]  /*80e0*/  FMUL R2, R38.reuse, R5 ;  /* 0x0000000526027220 */ /* 0x040fe20000400000 */
[C---:B------:R-:W-:Y:S01]  /*80f0*/  FMUL R3, R38.reuse, R6 ;  /* 0x0000000626037220 */ /* 0x040fe20000400000 */
        /* <DEDUP_REMOVED lines=8> */
[----:B--2---:R-:W-:Y:S01]  /*8180*/  F2FP.BF16.F32.PACK_AB R68, R2, R0 ;  /* 0x000000000244723e */ /* 0x004fe200000010ff */
[----:B------:R-:W-:Y:S01]  /*8190*/  FMUL R5, R38, R9 ;  /* 0x0000000926057220 */ /* 0x000fe20000400000 */
[C---:B------:R-:W-:Y:S01]  /*81a0*/  FFMA R7, R41.reuse, R40, R7 ;  /* 0x0000002829077223 */ /* 0x040fe20000000007 */
[----:B----4-:R-:W-:Y:S01]  /*81b0*/  SHF.L.U32 R40, R56, 0x10, RZ ;  /* 0x0000001038287819 */ /* 0x010fe200000006ff */
[C---:B------:R-:W-:Y:S01]  /*81c0*/  FMUL R6, R38.reuse, R10 ;  /* 0x0000000a26067220 */ /* 0x040fe20000400000 */
[C---:B------:R-:W-:Y:S01]  /*81d0*/  FMUL R11, R38.reuse, R11 ;  /* 0x0000000b260b7220 */ /* 0x040fe20000400000 */
[----:B------:R-:W-:Y:S01]  /*81e0*/  FFMA R4, R41, R43, R4 ;  /* 0x0000002b29047223 */ /* 0x000fe20000000004 */
[----:B------:R-:W-:Y:S01]  /*81f0*/  SHF.L.U32 R43, R57, 0x10, RZ ;  /* 0x00000010392b7819 */ /* 0x000fe200000006ff */
[----:B------:R-:W-:Y:S01]  /*8200*/  FMUL R8, R38, R12 ;  /* 0x0000000c26087220 */ /* 0x000fe20000400000 */
[----:B------:R-:W-:Y:S01]  /*8210*/  F2FP.BF16.F32.PACK_AB R69, R7, R3 ;  /* 0x000000030745723e */ /* 0x000fe200000010ff */
[C---:B------:R-:W-:Y:S01]  /*8220*/  FFMA R5, R41.reuse, R42, R5 ;  /* 0x0000002a29057223 */ /* 0x040fe20000000005 */
[----:B------:R-:W-:Y:S01]  /*8230*/  LOP3.LUT R42, R56, 0xffff0000, RZ, 0xc0, !PT ;  /* 0xffff0000382a7812 */ /* 0x000fe200078ec0ff */
[----:B------:R-:W-:Y:S01]  /*8240*/  FFMA R6, R41, R45, R6 ;  /* 0x0000002d29067223 */ /* 0x000fe20000000006 */
[----:B------:R-:W-:Y:S01]  /*8250*/  SHF.L.U32 R45, R65, 0x10, RZ ;  /* 0x00000010412d7819 */ /* 0x000fe200000006ff */
[----:B------:R-:W-:Y:S01]  /*8260*/  FFMA R11, R41, R44, R11 ;  /* 0x0000002c290b7223 */ /* 0x000fe2000000000b */
[----:B------:R-:W-:Y:S01]  /*8270*/  F2FP.BF16.F32.PACK_AB R70, R5, R4 ;  /* 0x000000040546723e */ /* 0x000fe200000010ff */
[----:B------:R-:W-:Y:S01]  /*8280*/  FFMA R8, R41, R40, R8 ;  /* 0x0000002829087223 */ /* 0x000fe20000000008 */
[----:B------:R-:W-:Y:S01]  /*8290*/  LOP3.LUT R40, R57, 0xffff0000, RZ, 0xc0, !PT ;  /* 0xffff000039287812 */ /* 0x000fe200078ec0ff */
[C---:B------:R-:W-:Y:S01]  /*82a0*/  FMUL R9, R38.reuse, R13 ;  /* 0x0000000d26097220 */ /* 0x040fe20000400000 */
[----:B------:R-:W-:Y:S01]  /*82b0*/  F2FP.BF16.F32.PACK_AB R71, R11, R6 ;  /* 0x000000060b47723e */ /* 0x000fe200000010ff */
[C---:B------:R-:W-:Y:S01]  /*82c0*/  FMUL R10, R38.reuse, R14 ;  /* 0x0000000e260a7220 */ /* 0x040fe20000400000 */
[----:B------:R-:W-:Y:S01]  /*82d0*/  LOP3.LUT R44, R75, 0xffff0000, RZ, 0xc0, !PT ;  /* 0xffff00004b2c7812 */ /* 0x000fe200078ec0ff */
[----:B------:R-:W-:Y:S01]  /*82e0*/  FMUL R15, R38, R15 ;  /* 0x0000000f260f7220 */ /* 0x000fe20000400000 */
        /* <DEDUP_REMOVED lines=8> */
[----:B------:R-:W-:Y:S01]  /*8370*/  FMUL R13, R38, R17 ;  /* 0x00000011260d7220 */ /* 0x000fe20000400000 */
[----:B------:R-:W-:Y:S01]  /*8380*/  F2FP.BF16.F32.PACK_AB R53, R15, R10 ;  /* 0x0000000a0f35723e */ /* 0x000fe200000010ff */
[C---:B------:R-:W-:Y:S01]  /*8390*/  FFMA R12, R41.reuse, R42, R12 ;  /* 0x0000002a290c7223 */ /* 0x040fe2000000000c */
[----:B------:R-:W-:Y:S01]  /*83a0*/  LOP3.LUT R42, R64, 0xffff0000, RZ, 0xc0, !PT ;  /* 0xffff0000402a7812 */ /* 0x000fe200078ec0ff */
[C---:B------:R-:W-:Y:S01]  /*83b0*/  FMUL R14, R38.reuse, R18 ;  /* 0x00000012260e7220 */ /* 0x040fe20000400000 */
[----:B------:R-:W-:Y:S01]  /*83c0*/  FFMA R13, R41, R40, R13 ;  /* 0x00000028290d7223 */ /* 0x000fe2000000000d */
[----:B------:R-:W-:Y:S01]  /*83d0*/  LOP3.LUT R40, R59, 0xffff0000, RZ, 0xc0, !PT ;  /* 0xffff00003b287812 */ /* 0x000fe200078ec0ff */
[----:B------:R-:W-:Y:S01]  /*83e0*/  FMUL R19, R38, R19 ;  /* 0x0000001326137220 */ /* 0x000fe20000400000 */
[----:B------:R-:W-:Y:S01]  /*83f0*/  FFMA R14, R41, R43, R14 ;  /* 0x0000002b290e7223 */ /* 0x000fe2000000000e */
[----:B------:R-:W-:Y:S01]  /*8400*/  SHF.L.U32 R43, R64, 0x10, RZ ;  /* 0x00000010402b7819 */ /* 0x000fe200000006ff */
[C---:B------:R-:W-:Y:S01]  /*8410*/  FMUL R16, R38.reuse, R20 ;  /* 0x0000001426107220 */ /* 0x040fe20000400000 */
[----:B------:R-:W-:Y:S01]  /*8420*/  F2FP.BF16.F32.PACK_AB R54, R13, R12 ;  /* 0x0000000c0d36723e */ /* 0x000fe200000010ff */
[----:B------:R1:W-:Y:S01]  /*8430*/  STSM.16.M88.4 [R97+0x4400], R68 ;  /* 0x0044004461007844 */ /* 0x0003e20000000200 */
        /* <DEDUP_REMOVED lines=24> */
[----:B------:R2:W-:Y:S01]  /*85c0*/  STSM.16.M88.4 [R96+0x4400], R52 ;  /* 0x0044003460007844 */ /* 0x0005e20000000200 */
[----:B------:R-:W-:Y:S01]  /*85d0*/  FFMA R27, R41, R42, R27 ;  /* 0x0000002a291b7223 */ /* 0x000fe2000000001b */
[----:B------:R-:W-:Y:S01]  /*85e0*/  LOP3.LUT R42, R72, 0xffff0000, RZ, 0xc0, !PT ;  /* 0xffff0000482a7812 */ /* 0x000fe200078ec0ff */
[C---:B------:R-:W-:Y:S01]  /*85f0*/  FMUL R24, R38.reuse, R28 ;  /* 0x0000001c26187220 */ /* 0x040fe20000400000 */
[C---:B------:R-:W-:Y:S01]  /*8600*/  FMUL R25, R38.reuse, R29 ;  /* 0x0000001d26197220 */ /* 0x040fe20000400000 */
[C---:B------:R-:W-:Y:S01]  /*8610*/  FMUL R26, R38.reuse, R30 ;  /* 0x0000001e261a7220 */ /* 0x040fe20000400000 */
[----:B-1----:R-:W-:Y:S01]  /*8620*/  F2FP.BF16.F32.PACK_AB R68, R17, R16 ;  /* 0x000000101144723e */ /* 0x002fe200000010ff */
[C---:B------:R-:W-:Y:S01]  /*8630*/  FFMA R24, R41.reuse, R40, R24 ;  /* 0x0000002829187223 */ /* 0x040fe20000000018 */
[C---:B------:R-:W-:Y:S01]  /*8640*/  FFMA R25, R41.reuse, R42, R25 ;  /* 0x0000002a29197223 */ /* 0x040fe20000000019 */
[----:B------:R-:W-:Y:S01]  /*8650*/  FFMA R26, R41, R43, R26 ;  /* 0x0000002b291a7223 */ /* 0x000fe2000000001a */
[----:B------:R-:W-:Y:S01]  /*8660*/  LOP3.LUT R40, R73, 0xffff0000, RZ, 0xc0, !PT ;  /* 0xffff000049287812 */ /* 0x000fe200078ec0ff */
        /* <DEDUP_REMOVED lines=39> */
.L_x_129:
[----:B------:R-:W-:Y:S05]  /*88e0*/  BSYNC.RECONVERGENT B0 ;  /* 0x0000000000007941 */ /* 0x000fea0003800200 */
.L_x_128:
        /* <DEDUP_REMOVED lines=20> */
.L_x_133:
[----:B------:R-:W-:Y:S05]  /*8a30*/  BSYNC B0 ;  /* 0x0000000000007941 */ /* 0x000fea0003800000 */
.L_x_132:
[----:B------:R-:W-:Y:S11]  /*8a40*/  ISETP.NE.AND P0, PT, R61, RZ, PT ;  /* 0x000000ff3d00720c */ /* 0x000ff60003f05270 */
[----:B------:R-:W-:Y:S02]  /*8a50*/  @!UPT UIADD3 URZ, UPT, UPT, URZ, URZ, URZ ;  /* 0x000000fffffff290 */ /* 0x000fe4000fffe0ff */
[----:B------:R-:W-:Y:S01]  /*8a60*/  @P0 IADD3 R2, PT, PT, R92, R5, RZ ;  /* 0x000000055c020210 */ /* 0x000fe20007ffe0ff */
[----:B------:R-:W-:Y:S05]  /*8a70*/  @P0 WARPSYNC.ALL ;  /* 0x0000000000000948 */ /* 0x000fea0003800000 */
[----:B------:R3:W4:Y:S04]  /*8a80*/  @P0 LDSM.16.M88.4 R48, [R46+UR44+0x400] ;  /* 0x0004002c2e30083b */ /* 0x0007280008000200 */
[----:B------:R3:W1:Y:S04]  /*8a90*/  @P0 LDSM.16.M88.4 R56, [R0+0x400] ;  /* 0x000400000038083b */ /* 0x0006680000000200 */
[----:B------:R3:W1:Y:S04]  /*8aa0*/  @P0 LDSM.16.M88.4 R64, [R5+0x400] ;  /* 0x000400000540083b */ /* 0x0006680000000200 */
[----:B------:R3:W1:Y:S02]  /*8ab0*/  @P0 LDSM.16.M88.4 R72, [R2+0x400] ;  /* 0x000400000248083b */ /* 0x0006640000000200 */
.L_x_131:
[----:B------:R-:W-:Y:S05]  /*8ac0*/  BSYNC B1 ;  /* 0x0000000000017941 */ /* 0x000fea0003800000 */
.L_x_130:
        /* <DEDUP_REMOVED lines=11> */
[----:B---3--:R-:W3:Y:S01]  /*8b80*/  LDC.64 R2, c[0x4][R3] ;  /* 0x0100000003027b82 */ /* 0x008ee20000000a00 */
[----:B------:R-:W2:Y:S01]  /*8b90*/  LDCU.64 UR4, c[0x4][0x10] ;  /* 0x01000200ff0477ac */ /* 0x000ea20008000a00 */
[----:B-1----:R-:W-:Y:S01]  /*8ba0*/  MOV R5, UR9 ;  /* 0x0000000900057c02 */ /* 0x002fe20008000f00 */
[----:B------:R-:W-:Y:S01]  /*8bb0*/  IMAD.U32 R4, RZ, RZ, UR8 ;  /* 0x00000008ff047e24 */ /* 0x000fe2000f8e00ff */
[----:B-----5:R-:W-:Y:S01]  /*8bc0*/  MOV R7, UR7 ;  /* 0x0000000700077c02 */ /* 0x020fe20008000f00 */
[----:B------:R-:W-:Y:S01]  /*8bd0*/  IMAD.U32 R6, RZ, RZ, UR6 ;  /* 0x00000006ff067e24 */ /* 0x000fe2000f8e00ff */
[----:B--2---:R-:W-:Y:S01]  /*8be0*/  MOV R11, UR5 ;  /* 0x00000005000b7c02 */ /* 0x004fe20008000f00 */
[----:B------:R-:W-:Y:S02]  /*8bf0*/  IMAD.U32 R10, RZ, RZ, UR4 ;  /* 0x00000004ff0a7e24 */ /* 0x000fe4000f8e00ff */
[----:B------:R-:W-:Y:S07]  /*8c00*/  LEPC R20, `(.L_x_135) ;  /* 0x000000001014794e */ /* 0x000fee0000000000 */
[----:B---34-:R-:W-:Y:S05]  /*8c10*/  CALL.ABS.NOINC R2 ;  /* 0x0000000002007343 */ /* 0x018fea0003c00000 */
.L_x_135:
[----:B------:R-:W-:Y:S01]  /*8c20*/  ISETP.NE.AND P0, PT, R94, RZ, PT ;  /* 0x000000ff5e00720c */ /* 0x000fe20003f05270 */
[----:B------:R-:W-:Y:S05]  /*8c30*/  WARPSYNC.ALL ;  /* 0x0000000000007948 */ /* 0x000fea0003800000 */
[----:B------:R-:W-:Y:S01]  /*8c40*/  R2UR UR4, R39 ;  /* 0x00000000270472ca */ /* 0x000fe200000e0000 */
[----:B------:R-:W1:Y:S01]  /*8c50*/  S2UR UR6, SR_CgaCtaId ;  /* 0x00000000000679c3 */ /* 0x000e620000008800 */
[C---:B----4-:R-:W-:Y:S01]  /*8c60*/  SHF.L.U32 R40, R48.reuse, 0x10, RZ ;  /* 0x0000001030287819 */ /* 0x050fe200000006ff */
[----:B------:R-:W-:Y:S01]  /*8c70*/  BSSY.RECONVERGENT B0, `(.L_x_136) ;  /* 0x000008c000007945 */ /* 0x000fe20003800200 */
[----:B------:R-:W-:Y:S02]  /*8c80*/  LOP3.LUT R42, R48, 0xffff0000, RZ, 0xc0, !PT ;  /* 0xffff0000302a7812 */ /* 0x000fe400078ec0ff */
[C---:B------:R-:W-:Y:S02]  /*8c90*/  SHF.L.U32 R43, R49.reuse, 0x10, RZ ;  /* 0x00000010312b7819 */ /* 0x040fe400000006ff */
[----:B------:R-:W-:Y:S02]  /*8ca0*/  LOP3.LUT R44, R49, 0xffff0000, RZ, 0xc0, !PT ;  /* 0xffff0000312c7812 */ /* 0x000fe400078ec0ff */
[C---:B------:R-:W-:Y:S02]  /*8cb0*/  SHF.L.U32 R45, R50.reuse, 0x10, RZ ;  /* 0x00000010322d7819 */ /* 0x040fe400000006ff */
[----:B---3--:R-:W-:Y:S01]  /*8cc0*/  LOP3.LUT R46, R50, 0xffff0000, RZ, 0xc0, !PT ;  /* 0xffff0000322e7812 */ /* 0x008fe200078ec0ff */
[----:B------:R-:W3:Y:S01]  /*8cd0*/  LDTM.16dp256bit.x8 R4, tmem[UR4+0xc0] ;  /* 0x0000c004000479ee */ /* 0x000ee200081a0000 */
[C---:B------:R-:W-:Y:S01]  /*8ce0*/  SHF.L.U32 R47, R51.reuse, 0x10, RZ ;  /* 0x00000010332f7819 */ /* 0x040fe200000006ff */
[----:B------:R-:W-:Y:S01]  /*8cf0*/  NOP ;  /* 0x0000000000007918 */ /* 0x000fe20000000000 */
[----:B------:R-:W-:Y:S02]  /*8d00*/  LOP3.LUT R49, R51, 0xffff0000, RZ, 0xc0, !PT ;  /* 0xffff000033317812 */ /* 0x000fe400078ec0ff */
[----:B------:R-:W-:Y:S02]  /*8d10*/  R2UR UR5, R98 ;  /* 0x00000000620572ca */ /* 0x000fe400000e0000 */
[C---:B------:R-:W-:Y:S02]  /*8d20*/  SHF.L.U32 R48, R56.reuse, 0x10, RZ ;  /* 0x0000001038307819 */ /* 0x040fe400000006ff */
[----:B------:R-:W-:Y:S02]  /*8d30*/  LOP3.LUT R51, R56, 0xffff0000, RZ, 0xc0, !PT ;  /* 0xffff000038337812 */ /* 0x000fe400078ec0ff */
[C---:B------:R-:W-:Y:S02]  /*8d40*/  SHF.L.U32 R50, R57.reuse, 0x10, RZ ;  /* 0x0000001039327819 */ /* 0x040fe400000006ff */
[----:B--2---:R-:W-:Y:S02]  /*8d50*/  LOP3.LUT R52, R57, 0xffff0000, RZ, 0xc0, !PT ;  /* 0xffff000039347812 */ /* 0x004fe400078ec0ff */
[C---:B------:R-:W-:Y:S02]  /*8d60*/  SHF.L.U32 R53, R58.reuse, 0x10, RZ ;  /* 0x000000103a357819 */ /* 0x040fe400000006ff */
[----:B------:R-:W-:Y:S01]  /*8d70*/  LOP3.LUT R54, R58, 0xffff0000, RZ, 0xc0, !PT ;  /* 0xffff00003a367812 */ /* 0x000fe200078ec0ff */
[----:B------:R-:W-:Y:S01]  /*8d80*/  UIADD3 UR4, UPT, UPT, UR5, 0x120, URZ ;  /* 0x0000012005047890 */ /* 0x000fe2000fffe0ff */
[C---:B------:R-:W-:Y:S02]  /*8d90*/  SHF.L.U32 R55, R59.reuse, 0x10, RZ ;  /* 0x000000103b377819 */ /* 0x040fe400000006ff */
[----:B------:R-:W-:Y:S02]  /*8da0*/  LOP3.LUT R56, R59, 0xffff0000, RZ, 0xc0, !PT ;  /* 0xffff00003b387812 */ /* 0x000fe400078ec0ff */
[----:B------:R-:W-:Y:S01]  /*8db0*/  SHF.L.U32 R57, R64, 0x10, RZ ;  /* 0x0000001040397819 */ /* 0x000fe200000006ff */
[----:B-1----:R-:W-:Y:S01]  /*8dc0*/  UPRMT UR4, UR6, 0x654, UR4 ;  /* 0x0000065406047896 */ /* 0x002fe20008000004 */
[C---:B---3--:R-:W-:Y:S01]  /*8dd0*/  FMUL R4, R38.reuse, R4 ;  /* 0x0000000426047220 */ /* 0x048fe20000400000 */
[C---:B------:R-:W-:Y:S01]  /*8de0*/  FMUL R5, R38.reuse, R5 ;  /* 0x0000000526057220 */ /* 0x040fe20000400000 */
[----:B------:R-:W-:Y:S01]  /*8df0*/  FMUL R6, R38, R6 ;  /* 0x0000000626067220 */ /* 0x000fe20000400000 */
[----:B------:R-:W-:Y:S01]  /*8e00*/  LOP3.LUT R58, R64, 0xffff0000, RZ, 0xc0, !PT ;  /* 0xffff0000403a7812 */ /* 0x000fe200078ec0ff */
[C---:B------:R-:W-:Y:S01]  /*8e10*/  FFMA R4, R41.reuse, R40, R4 ;  /* 0x0000002829047223 */ /* 0x040fe20000000004 */
[----:B------:R-:W-:Y:S01]  /*8e20*/  FFMA R5, R41, R42, R5 ;  /* 0x0000002a29057223 */ /* 0x000fe20000000005 */
[----:B------:R-:W-:Y:S01]  /*8e30*/  SHF.L.U32 R59, R65, 0x10, RZ ;  /* 0x00000010413b7819 */ /* 0x000fe200000006ff */
[----:B------:R-:W-:Y:S01]  /*8e40*/  FFMA R6, R41, R43, R6 ;  /* 0x0000002b29067223 */ /* 0x000fe20000000006 */
[----:B------:R-:W-:Y:S01]  /*8e50*/  SYNCS.ARRIVE.TRANS64.RED.A1T0 RZ, [UR4], RZ ;  /* 0x000000ffffff79a7 */ /* 0x000fe20008100404 */
[C---:B------:R-:W-:Y:S01]  /*8e60*/  FMUL R7, R38.reuse, R7 ;  /* 0x0000000726077220 */ /* 0x040fe20000400000 */
[----:B------:R-:W-:Y:S01]  /*8e70*/  LOP3.LUT R60, R65, 0xffff0000, RZ, 0xc0, !PT ;  /* 0xffff0000413c7812 */ /* 0x000fe200078ec0ff */
[C---:B------:R-:W-:Y:S01]  /*8e80*/  FMUL R8, R38.reuse, R8 ;  /* 0x0000000826087220 */ /* 0x040fe20000400000 */
[----:B------:R-:W-:Y:S01]  /*8e90*/  F2FP.BF16.F32.PACK_AB R104, R5, R4 ;  /* 0x000000040568723e */ /* 0x000fe200000010ff */
[C---:B------:R-:W-:Y:S01]  /*8ea0*/  FFMA R7, R41.reuse, R44, R7 ;  /* 0x0000002c29077223 */ /* 0x040fe20000000007 */
[----:B------:R-:W-:Y:S01]  /*8eb0*/  FMUL R9, R38, R9 ;  /* 0x0000000926097220 */ /* 0x000fe20000400000 */
[----:B------:R-:W-:Y:S01]  /*8ec0*/  FFMA R8, R41, R45, R8 ;  /* 0x0000002d29087223 */ /* 0x000fe20000000008 */
[----:B------:R-:W-:Y:S01]  /*8ed0*/  SHF.L.U32 R61, R66, 0x10, RZ ;  /* 0x00000010423d7819 */ /* 0x000fe200000006ff */
[C---:B------:R-:W-:Y:S01]  /*8ee0*/  FMUL R0, R38.reuse, R10 ;  /* 0x0000000a26007220 */ /* 0x040fe20000400000 */
[----:B------:R-:W-:Y:S01]  /*8ef0*/  F2FP.BF16.F32.PACK_AB R105, R7, R6 ;  /* 0x000000060769723e */ /* 0x000fe200000010ff */
[C---:B------:R-:W-:Y:S01]  /*8f00*/  FFMA R9, R41.reuse, R46, R9 ;  /* 0x0000002e29097223 */ /* 0x040fe20000000009 */
[----:B------:R-:W-:Y:S01]  /*8f10*/  FMUL R2, R38, R11 ;  /* 0x0000000b26027220 */ /* 0x000fe20000400000 */
[----:B------:R-:W-:Y:S01]  /*8f20*/  FFMA R0, R41, R47, R0 ;  /* 0x0000002f29007223 */ /* 0x000fe20000000000 */
[----:B------:R-:W-:Y:S01]  /*8f30*/  LOP3.LUT R62, R66, 0xffff0000, RZ, 0xc0, !PT ;  /* 0xffff0000423e7812 */ /* 0x000fe200078ec0ff */
[C---:B------:R-:W-:Y:S01]  /*8f40*/  FMUL R3, R38.reuse, R12 ;  /* 0x0000000c26037220 */ /* 0x040fe20000400000 */
[----:B------:R-:W-:Y:S01]  /*8f50*/  F2FP.BF16.F32.PACK_AB R106, R9, R8 ;  /* 0x00000008096a723e */ /* 0x000fe200000010ff */
[C---:B------:R-:W-:Y:S01]  /*8f60*/  FFMA R2, R41.reuse, R49, R2 ;  /* 0x0000003129027223 */ /* 0x040fe20000000002 */
[C---:B------:R-:W-:Y:S01]  /*8f70*/  FMUL R10, R38.reuse, R13 ;  /* 0x0000000d260a7220 */ /* 0x040fe20000400000 */
[----:B------:R-:W-:Y:S01]  /*8f80*/  FFMA R3, R41, R48, R3 ;  /* 0x0000003029037223 */ /* 0x000fe20000000003 */
[----:B------:R-:W-:Y:S01]  /*8f90*/  SHF.L.U32 R63, R67, 0x10, RZ ;  /* 0x00000010433f7819 */ /* 0x000fe200000006ff */
[----:B------:R-:W-:Y:S01]  /*8fa0*/  FMUL R11, R38, R14 ;  /* 0x0000000e260b7220 */ /* 0x000fe20000400000 */
[----:B------:R-:W-:Y:S01]  /*8fb0*/  F2FP.BF16.F32.PACK_AB R107, R2, R0 ;  /* 0x00000000026b723e */ /* 0x000fe200000010ff */
[C---:B------:R-:W-:Y:S01]  /*8fc0*/  FFMA R10, R41.reuse, R51, R10 ;  /* 0x00000033290a7223 */ /* 0x040fe2000000000a */
[----:B------:R-:W-:Y:S01]  /*8fd0*/  FMUL R15, R38, R15 ;  /* 0x0000000f260f7220 */ /* 0x000fe20000400000 */
[----:B------:R-:W-:Y:S01]  /*8fe0*/  FFMA R11, R41, R50, R11 ;  /* 0x00000032290b7223 */ /* 0x000fe2000000000b */
[----:B------:R-:W-:Y:S01]  /*8ff0*/  LOP3.LUT R64, R67, 0xffff0000, RZ, 0xc0, !PT ;  /* 0xffff000043407812 */ /* 0x000fe200078ec0ff */
[----:B------:R1:W-:Y:S01]  /*9000*/  STSM.16.M88.4 [R97+0x6400], R104 ;  /* 0x0064006861007844 */ /* 0x0003e20000000200 */
[----:B------:R-:W-:Y:S01]  /*9010*/  F2FP.BF16.F32.PACK_AB R108, R10, R3 ;  /* 0x000000030a6c723e */ /* 0x000fe200000010ff */
[C---:B------:R-:W-:Y:S01]  /*9020*/  FFMA R15, R41.reuse, R52, R15 ;  /* 0x00000034290f7223 */ /* 0x040fe2000000000f */
[C---:B------:R-:W-:Y:S01]  /*9030*/  FMUL R12, R38.reuse, R16 ;  /* 0x00000010260c7220 */ /* 0x040fe20000400000 */
[C---:B------:R-:W-:Y:S01]  /*9040*/  FMUL R13, R38.reuse, R17 ;  /* 0x00000011260d7220 */ /* 0x040fe20000400000 */
[----:B------:R-:W-:Y:S01]  /*9050*/  FMUL R14, R38, R18 ;  /* 0x00000012260e7220 */ /* 0x000fe20000400000 */
[----:B------:R-:W-:Y:S01]  /*9060*/  SHF.L.U32 R65, R72, 0x10, RZ ;  /* 0x0000001048417819 */ /* 0x000fe200000006ff */
[----:B------:R-:W-:Y:S01]  /*9070*/  FFMA R12, R41, R53, R12 ;  /* 0x00000035290c7223 */ /* 0x000fe2000000000c */
[----:B------:R-:W-:Y:S01]  /*9080*/  F2FP.BF16.F32.PACK_AB R109, R15, R11 ;  /* 0x0000000b0f6d723e */ /* 0x000fe200000010ff */
[C---:B------:R-:W-:Y:S01]  /*9090*/  FFMA R13, R41.reuse, R54, R13 ;  /* 0x00000036290d7223 */ /* 0x040fe2000000000d */
[----:B------:R-:W-:Y:S01]  /*90a0*/  FFMA R14, R41, R55, R14 ;  /* 0x00000037290e7223 */ /* 0x000fe2000000000e */
[----:B------:R-:W-:Y:S01]  /*90b0*/  FMUL R19, R38, R19 ;  /* 0x0000001326137220 */ /* 0x000fe20000400000 */
[----:B------:R-:W-:Y:S01]  /*90c0*/  LOP3.LUT R66, R72, 0xffff0000, RZ, 0xc0, !PT ;  /* 0xffff000048427812 */ /* 0x000fe200078ec0ff */
[C---:B------:R-:W-:Y:S01]  /*90d0*/  FMUL R16, R38.reuse, R20 ;  /* 0x0000001426107220 */ /* 0x040fe20000400000 */
[----:B------:R-:W-:Y:S01]  /*90e0*/  F2FP.BF16.F32.PACK_AB R110, R13, R12 ;  /* 0x0000000c0d6e723e */ /* 0x000fe200000010ff */
[C---:B------:R-:W-:Y:S01]  /*90f0*/  FFMA R19, R41.reuse, R56, R19 ;  /* 0x0000003829137223 */ /* 0x040fe20000000013 */
[C---:B------:R-:W-:Y:S01]  /*9100*/  FMUL R17, R38.reuse, R21 ;  /* 0x0000001526117220 */ /* 0x040fe20000400000 */
[----:B------:R-:W-:Y:S01]  /*9110*/  FFMA R16, R41, R57, R16 ;  /* 0x0000003929107223 */ /* 0x000fe20000000010 */
[----:B------:R-:W-:Y:S01]  /*9120*/  SHF.L.U32 R67, R73, 0x10, RZ ;  /* 0x0000001049437819 */ /* 0x000fe200000006ff */
[C---:B------:R-:W-:Y:S01]  /*9130*/  FMUL R18, R38.reuse, R22 ;  /* 0x0000001626127220 */ /* 0x040fe20000400000 */
[----:B------:R-:W-:Y:S01]  /*9140*/  F2FP.BF16.F32.PACK_AB R111, R19, R14 ;  /* 0x0000000e136f723e */ /* 0x000fe200000010ff */
[C---:B------:R-:W-:Y:S01]  /*9150*/  FFMA R17, R41.reuse, R58, R17 ;  /* 0x0000003a29117223 */ /* 0x040fe20000000011 */
[C---:B------:R-:W-:Y:S01]  /*9160*/  FMUL R23, R38.reuse, R23 ;  /* 0x0000001726177220 */ /* 0x040fe20000400000 */
        /* <DEDUP_REMOVED lines=12> */
[C---:B------:R-:W-:Y:S01]  /*9230*/  FMUL R27, R38.reuse, R27 ;  /* 0x0000001b261b7220 */ /* 0x040fe20000400000 */
[C---:B------:R-:W-:Y:S01]  /*9240*/  FMUL R24, R38.reuse, R28 ;  /* 0x0000001c26187220 */ /* 0x040fe20000400000 */
[C---:B------:R-:W-:Y:S01]  /*9250*/  FMUL R25, R38.reuse, R29 ;  /* 0x0000001d26197220 */ /* 0x040fe20000400000 */
[C---:B------:R-:W-:Y:S01]  /*9260*/  FFMA R22, R41.reuse, R63, R22 ;  /* 0x0000003f29167223 */ /* 0x040fe20000000016 */
[C---:B------:R-:W-:Y:S01]  /*9270*/  FMUL R26, R38.reuse, R30 ;  /* 0x0000001e261a7220 */ /* 0x040fe20000400000 */
[C---:B------:R-:W-:Y:S01]  /*9280*/  FFMA R27, R41.reuse, R64, R27 ;  /* 0x00000040291b7223 */ /* 0x040fe2000000001b */
[----:B------:R-:W-:Y:S01]  /*9290*/  FMUL R31, R38, R31 ;  /* 0x0000001f261f7220 */ /* 0x000fe20000400000 */
[C---:B------:R-:W-:Y:S01]  /*92a0*/  FFMA R24, R41.reuse, R65, R24 ;  /* 0x0000004129187223 */ /* 0x040fe20000000018 */
[----:B------:R-:W-:Y:S01]  /*92b0*/  LOP3.LUT R70, R74, 0xffff0000, RZ, 0xc0, !PT ;  /* 0xffff00004a467812 */ /* 0x000fe200078ec0ff */
[C---:B------:R-:W-:Y:S01]  /*92c0*/  FMUL R28, R38.reuse, R32 ;  /* 0x00000020261c7220 */ /* 0x040fe20000400000 */
[----:B------:R-:W-:Y:S01]  /*92d0*/  FFMA R25, R41, R66, R25 ;  /* 0x0000004229197223 */ /* 0x000fe20000000019 */
[----:B------:R-:W-:Y:S01]  /*92e0*/  SHF.L.U32 R71, R75, 0x10, RZ ;  /* 0x000000104b477819 */ /* 0x000fe200000006ff */
[C---:B------:R-:W-:Y:S01]  /*92f0*/  FMUL R29, R38.reuse, R33 ;  /* 0x00000021261d7220 */ /* 0x040fe20000400000 */
[----:B------:R-:W-:Y:S01]  /*9300*/  FFMA R26, R41, R67, R26 ;  /* 0x00000043291a7223 */ /* 0x000fe2000000001a */
[----:B------:R-:W-:Y:S01]  /*9310*/  LOP3.LUT R72, R75, 0xffff0000, RZ, 0xc0, !PT ;  /* 0xffff00004b487812 */ /* 0x000fe200078ec0ff */
        /* <DEDUP_REMOVED lines=24> */
[----:B------:R-:W-:Y:S02]  /*94a0*/  UIADD3 UR9, UPT, UPT, UR49, 0xc0, URZ ;  /* 0x000000c031097890 */ /* 0x000fe4000fffe0ff */
[----:B------:R-:W-:Y:S01]  /*94b0*/  UIADD3 UR8, UPT, UPT, UR44, 0x6400, URZ ;  /* 0x000064002c087890 */ /* 0x000fe2000fffe0ff */
[----:B------:R-:W-:Y:S01]  /*94c0*/  UMOV UR10, UR50 ;  /* 0x00000032000a7c82 */ /* 0x000fe20008000000 */
[----:B------:R-:W-:Y:S01]  /*94d0*/  UMOV UR11, UR36 ;  /* 0x00000024000b7c82 */ /* 0x000fe20008000000 */
[----:B--2---:R-:W-:Y:S04]  /*94e0*/  UIADD3 UR4, UP0, UPT, UR6, 0x680, URZ ;  /* 0x0000068006047890 */ /* 0x004fe8000ff1e0ff */
[----:B------:R-:W-:Y:S09]  /*94f0*/  UIADD3.X UR5, UPT, UPT, URZ, UR7, URZ, UP0, !UPT ;  /* 0x00000007ff057290 */ /* 0x000ff200087fe4ff */
[----:B------:R2:W-:Y:S01]  /*9500*/  UTMASTG.3D [UR8], [UR4] ;  /* 0x00000008040073b5 */ /* 0x0005e20008010000 */
[----:B------:R0:W-:Y:S01]  /*9510*/  UTMACMDFLUSH ;  /* 0x00000000000079b7 */ /* 0x0001e20000000000 */
[----:B--2---:R-:W-:Y:S04]  /*9520*/  DEPBAR.LE SB0, 0x1 ;  /* 0x000080400000791a */ /* 0x004fe80000000000 */
.L_x_137:
[----:B------:R-:W-:Y:S05]  /*9530*/  BSYNC.RECONVERGENT B0 ;  /* 0x0000000000007941 */ /* 0x000fea0003800200 */
.L_x_136:
[----:B------:R-:W-:Y:S01]  /*9540*/  BAR.SYNC.DEFER_BLOCKING 0x1, 0x80 ;  /* 0x0042000000007b1d */ /* 0x000fe20000010000 */
[----:B------:R-:W-:Y:S01]  /*9550*/  UISETP.NE.AND UP0, UPT, UR47, -0x4, UPT ;  /* 0xfffffffc2f00788c */ /* 0x000fe2000bf05270 */
[----:B------:R-:W-:Y:S08]  /*9560*/  IADD3 R0, PT, PT, R36, 0x1, RZ ;  /* 0x0000000124007810 */ /* 0x000ff00007ffe0ff */
[----:B------:R-:W-:Y:S05]  /*9570*/  BRA.U !UP0, `(.L_x_138) ;  /* 0x0000000108247547 */ /* 0x000fea000b800000 */
[----:B------:R-:W-:Y:S01]  /*9580*/  ISETP.NE.AND P0, PT, R95, RZ, PT ;  /* 0x000000ff5f00720c */ /* 0x000fe20003f05270 */
[----:B------:R-:W-:Y:S01]  /*9590*/  IMAD.U32 R2, RZ, RZ, UR46 ;  /* 0x0000002eff027e24 */ /* 0x000fe2000f8e00ff */
[----:B------:R-:W-:Y:S04]  /*95a0*/  UIADD3 UR4, UPT, UPT, UR46, 0x1, URZ ;  /* 0x000000012e047890 */ /* 0x000fe8000fffe0ff */
[----:B------:R-:W-:Y:S04]  /*95b0*/  UISETP.NE.AND UP0, UPT, UR4, 0x4, UPT ;  /* 0x000000040400788c */ /* 0x000fe8000bf05270 */
[----:B------:R-:W-:Y:S03]  /*95c0*/  USEL UR46, UR4, URZ, UP0 ;  /* 0x000000ff042e7287 */ /* 0x000fe60008000000 */
[----:B------:R-:W-:Y:S05]  /*95d0*/  @P0 LEA R2, R2, UR44, 0x3 ;  /* 0x0000002c02020c11 */ /* 0x000fea000f8e18ff */
[----:B------:R-:W-:Y:S05]  /*95e0*/  @P0 VIADD R2, R2, 0xb0 ;  /* 0x000000b002020836 */ /* 0x000fea0000000000 */
[----:B------:R-:W-:Y:S04]  /*95f0*/  @P0 PRMT R2, R101, 0x654, R2 ;  /* 0x0000065465020816 */ /* 0x000fe80000000002 */
[----:B------:R2:W-:Y:S03]  /*9600*/  @P0 SYNCS.ARRIVE.TRANS64.RED.A1T0 RZ, [R2+URZ], RZ ;  /* 0x000000ff02ff09a7 */ /* 0x0005e600081004ff */
.L_x_138:
[----:B------:R-:W-:Y:S01]  /*9610*/  R2UR UR5, R83 ;  /* 0x00000000530572ca */ /* 0x000fe200000e0000 */
[----:B------:R-:W-:Y:S01]  /*9620*/  UISETP.NE.AND UP0, UPT, UR61, URZ, UPT ;  /* 0x000000ff3d00728c */ /* 0x000fe2000bf05270 */
[----:B------:R-:W-:Y:S01]  /*9630*/  R2UR UR4, R84 ;  /* 0x00000000540472ca */ /* 0x000fe200000e0000 */
[----:B------:R-:W-:Y:S01]  /*9640*/  UIADD3 UR47, UPT, UPT, UR47, 0x4, URZ ;  /* 0x000000042f2f7890 */ /* 0x000fe2000fffe0ff */
[----:B------:R-:W-:Y:S01]  /*9650*/  ISETP.NE.AND P0, PT, R88, 0x2, PT ;  /* 0x000000025800780c */ /* 0x000fe20003f05270 */
[----:B------:R-:W-:Y:S01]  /*9660*/  UMOV UR36, UR60 ;  /* 0x0000003c00247c82 */ /* 0x000fe20008000000 */
[----:B------:R-:W-:Y:S02]  /*9670*/  ISETP.NE.AND P1, PT, R0, 0x4, PT ;  /* 0x000000040000780c */ /* 0x000fe40003f25270 */
[----:B--2---:R-:W-:Y:S02]  /*9680*/  SEL R2, RZ, 0x1, P0 ;  /* 0x00000001ff027807 */ /* 0x004fe40000000000 */
[----:B------:R-:W-:Y:S02]  /*9690*/  SEL R3, RZ, 0x1, P1 ;  /* 0x00000001ff037807 */ /* 0x000fe40000800000 */
[----:B------:R-:W-:Y:S01]  /*96a0*/  LOP3.LUT R89, R89, R2, RZ, 0x3c, !PT ;  /* 0x0000000259597212 */ /* 0x000fe200078e3cff */
[----:B------:R-:W-:Y:S01]  /*96b0*/  UIADD3 UR20, UPT, UPT, UR37, UR5, URZ ;  /* 0x0000000525147290 */ /* 0x000fe2000fffe0ff */
[----:B------:R-:W-:Y:S01]  /*96c0*/  LOP3.LUT R90, R90, R3, RZ, 0x3c, !PT ;  /* 0x000000035a5a7212 */ /* 0x000fe200078e3cff */
[----:B------:R-:W-:Y:S01]  /*96d0*/  UIADD3 UR16, UPT, UPT, UR38, UR4, URZ ;  /* 0x0000000426107290 */ /* 0x000fe2000fffe0ff */
[----:B------:R-:W-:Y:S02]  /*96e0*/  SEL R88, R88, RZ, P0 ;  /* 0x000000ff58587207 */ /* 0x000fe40000000000 */
[----:B------:R-:W-:Y:S01]  /*96f0*/  SEL R36, R0, RZ, P1 ;  /* 0x000000ff00247207 */ /* 0x000fe20000800000 */
[----:B------:R-:W-:Y:S08]  /*9700*/  BRA.U UP0, `(.L_x_139) ;  /* 0xffffffbd009c7547 */ /* 0x000ff0000b83ffff */
[----:B------:R-:W-:-:S13]  /*9710*/  R2UR UR4, R85 ;  /* 0x00000000550472ca */ /* 0x000fda00000e0000 */
[----:B------:R-:W-:-:S09]  /*9720*/  UISETP.NE.AND UP0, UPT, UR4, URZ, UPT ;  /* 0x000000ff0400728c */ /* 0x000fd2000bf05270 */
[----:B------:R-:W-:Y:S05]  /*9730*/  BRA.U !UP0, `(.L_x_140) ;  /* 0x0000000108487547 */ /* 0x000fea000b800000 */
[----:B------:R-:W2:Y:S02]  /*9740*/  LDCU.64 UR4, c[0x0][0x890] ;  /* 0x00011200ff0477ac */ /* 0x000ea40008000a00 */
[----:B--2---:R-:W-:-:S04]  /*9750*/  UISETP.NE.U32.AND UP0, UPT, UR4, URZ, UPT ;  /* 0x000000ff0400728c */ /* 0x004fc8000bf05070 */
[----:B------:R-:W-:-:S09]  /*9760*/  UISETP.NE.AND.EX UP0, UPT, UR5, URZ, UPT, UP0 ;  /* 0x000000ff0500728c */ /* 0x000fd2000bf05300 */
[----:B------:R-:W-:Y:S05]  /*9770*/  BRA.U UP0, `(.L_x_141) ;  /* 0x00000001000c7547 */ /* 0x000fea000b800000 */
[----:B------:R-:W-:-:S13]  /*9780*/  FSETP.NEU.AND P0, PT, R41, RZ, PT ;  /* 0x000000ff2900720b */ /* 0x000fda0003f0d000 */
[----:B------:R-:W-:Y:S05]  /*9790*/  @!P0 EXIT ;  /* 0x000000000000894d */ /* 0x000fea0003800000 */
[----:B------:R-:W-:Y:S05]  /*97a0*/  BRA `(.L_x_140) ;  /* 0x00000000002c7947 */ /* 0x000fea0003800000 */
.L_x_141:
[----:B------:R-:W-:Y:S01]  /*97b0*/  ISETP.NE.AND P0, PT, R87, RZ, PT ;  /* 0x000000ff5700720c */ /* 0x000fe20003f05270 */
[----:B------:R-:W-:-:S12]  /*97c0*/  BSSY.RECONVERGENT B0, `(.L_x_140) ;  /* 0x0000009000007945 */ /* 0x000fd80003800200 */
[----:B------:R-:W-:Y:S05]  /*97d0*/  @P0 BRA `(.L_x_142) ;  /* 0x0000000000140947 */ /* 0x000fea0003800000 */
[----:B------:R-:W2:Y:S02]  /*97e0*/  LDCU.64 UR4, c[0x0][0x888] ;  /* 0x00011100ff0477ac */ /* 0x000ea40008000a00 */
[----:B--2---:R-:W-:-:S04]  /*97f0*/  ISETP.NE.U32.AND P0, PT, RZ, UR4, PT ;  /* 0x00000004ff007c0c */ /* 0x004fc8000bf05070 */
[----:B------:R-:W-:-:S13]  /*9800*/  ISETP.NE.AND.EX P0, PT, RZ, UR5, PT, P0 ;  /* 0x00000005ff007c0c */ /* 0x000fda000bf05300 */
[----:B------:R-:W-:Y:S05]  /*9810*/  @!P0 EXIT ;  /* 0x000000000000894d */ /* 0x000fea0003800000 */
[----:B------:R-:W-:Y:S05]  /*9820*/  BRA `(.L_x_143) ;  /* 0x0000000000087947 */ /* 0x000fea0003800000 */
.L_x_142:
[----:B------:R-:W-:-:S13]  /*9830*/  FSETP.NEU.AND P0, PT, R41, RZ, PT ;  /* 0x000000ff2900720b */ /* 0x000fda0003f0d000 */
[----:B------:R-:W-:Y:S05]  /*9840*/  @!P0 EXIT ;  /* 0x000000000000894d */ /* 0x000fea0003800000 */
.L_x_143:
[----:B------:R-:W-:Y:S05]  /*9850*/  BSYNC.RECONVERGENT B0 ;  /* 0x0000000000007941 */ /* 0x000fea0003800200 */
.L_x_140:
[----:B------:R-:W2:Y:S01]  /*9860*/  S2UR UR5, SR_CgaCtaId ;  /* 0x00000000000579c3 */ /* 0x000ea20000008800 */
[----:B------:R-:W-:Y:S01]  /*9870*/  ULEA UR4, UR46, UR44, 0x3 ;  /* 0x0000002c2e047291 */ /* 0x000fe2000f8e18ff */
[----:B------:R-:W-:-:S04]  /*9880*/  DEPBAR.LE SB0, 0x0 ;  /* 0x000080000000791a */ /* 0x000fc80000000000 */
[----:B------:R-:W-:-:S04]  /*9890*/  UIADD3 UR4, UPT, UPT, UR4, 0xb0, URZ ;  /* 0x000000b004047890 */ /* 0x000fc8000fffe0ff */
[----:B--2---:R-:W-:-:S09]  /*98a0*/  UPRMT UR4, UR5, 0x654, UR4 ;  /* 0x0000065405047896 */ /* 0x004fd20008000004 */
[----:B------:R-:W-:Y:S01]  /*98b0*/  SYNCS.ARRIVE.TRANS64.RED.A1T0 RZ, [UR4], RZ ;  /* 0x000000ffffff79a7 */ /* 0x000fe20008100404 */
[----:B------:R-:W-:Y:S05]  /*98c0*/  EXIT ;  /* 0x000000000000794d */ /* 0x000fea0003800000 */
.L_x_25:
[----:B--2---:R2:W3:Y:S02]  /*98d0*/  SYNCS.PHASECHK.TRANS64.TRYWAIT P0, [R0+URZ+0x150], R3 ;  /* 0x00015003000075a7 */ /* 0x0044e400080011ff */
[----:B---3--:R-:W-:Y:S05]  /*98e0*/  @!P0 NANOSLEEP.SYNCS 0x989680 ;  /* 0x009896800000895d */ /* 0x008fea0003900000 */
[----:B------:R-:W3:Y:S02]  /*98f0*/  @!P0 SYNCS.PHASECHK.TRANS64 P0, [R0+URZ+0x150], R3 ;  /* 0x00015003000085a7 */ /* 0x000ee400080010ff */
[----:B---3--:R-:W-:Y:S05]  /*9900*/  @!P0 BRA `(.L_x_25) ;  /* 0xfffffffc00f08947 */ /* 0x008fea000383ffff */
[----:B------:R-:W-:Y:S05]  /*9910*/  BRA `(.L_x_144) ;  /* 0xffffff80002c7947 */ /* 0x000fea000383ffff */
.L_x_28:
[----:B--2---:R-:W-:-:S07]  /*9920*/  MOV R0, UR33 ;  /* 0x0000002100007c02 */ /* 0x004fce0008000f00 */
.L_x_145:
[----:B--2---:R2:W3:Y:S02]  /*9930*/  SYNCS.PHASECHK.TRANS64.TRYWAIT P0, [R0+URZ+0x48], R3 ;  /* 0x00004803000075a7 */ /* 0x0044e400080011ff */
[----:B---3--:R-:W-:Y:S05]  /*9940*/  @!P0 NANOSLEEP.SYNCS 0x989680 ;  /* 0x009896800000895d */ /* 0x008fea0003900000 */
[----:B------:R-:W3:Y:S02]  /*9950*/  @!P0 SYNCS.PHASECHK.TRANS64 P0, [R0+URZ+0x48], R3 ;  /* 0x00004803000085a7 */ /* 0x000ee400080010ff */
[----:B---3--:R-:W-:Y:S05]  /*9960*/  @!P0 BRA `(.L_x_145) ;  /* 0xfffffffc00f08947 */ /* 0x008fea000383ffff */
[----:B------:R-:W-:Y:S05]  /*9970*/  BRA `(.L_x_27) ;  /* 0xffffff80006c7947 */ /* 0x000fea000383ffff */
.L_x_35:
[----:B-1----:R-:W-:-:S07]  /*9980*/  MOV R0, UR17 ;  /* 0x0000001100007c02 */ /* 0x002fce0008000f00 */
.L_x_146:
[----:B-1----:R1:W2:Y:S02]  /*9990*/  SYNCS.PHASECHK.TRANS64.TRYWAIT P0, [R0+URZ+0x48], R3 ;  /* 0x00004803000075a7 */ /* 0x0022a400080011ff */
[----:B--2---:R-:W-:Y:S05]  /*99a0*/  @!P0 NANOSLEEP.SYNCS 0x989680 ;  /* 0x009896800000895d */ /* 0x004fea0003900000 */
[----:B------:R-:W2:Y:S02]  /*99b0*/  @!P0 SYNCS.PHASECHK.TRANS64 P0, [R0+URZ+0x48], R3 ;  /* 0x00004803000085a7 */ /* 0x000ea400080010ff */
[----:B--2---:R-:W-:Y:S05]  /*99c0*/  @!P0 BRA `(.L_x_146) ;  /* 0xfffffffc00f08947 */ /* 0x004fea000383ffff */
[----:B------:R-:W-:Y:S05]  /*99d0*/  BRA `(.L_x_34) ;  /* 0xffffff84002c7947 */ /* 0x000fea000383ffff */
.L_x_40:
[----:B-1----:R1:W2:Y:S02]  /*99e0*/  SYNCS.PHASECHK.TRANS64.TRYWAIT P0, [R3+URZ+0xe0], R0 ;  /* 0x0000e000030075a7 */ /* 0x0022a400080011ff */
[----:B--2---:R-:W-:Y:S05]  /*99f0*/  @!P0 NANOSLEEP.SYNCS 0x989680 ;  /* 0x009896800000895d */ /* 0x004fea0003900000 */
[----:B------:R-:W2:Y:S02]  /*9a00*/  @!P0 SYNCS.PHASECHK.TRANS64 P0, [R3+URZ+0xe0], R0 ;  /* 0x0000e000030085a7 */ /* 0x000ea400080010ff */
[----:B--2---:R-:W-:Y:S05]  /*9a10*/  @!P0 BRA `(.L_x_40) ;  /* 0xfffffffc00f08947 */ /* 0x004fea000383ffff */
[----:B------:R-:W-:Y:S05]  /*9a20*/  BRA `(.L_x_147) ;  /* 0xffffff8400cc7947 */ /* 0x000fea000383ffff */
.L_x_44:
[----:B-1----:R-:W-:-:S07]  /*9a30*/  MOV R0, UR4 ;  /* 0x0000000400007c02 */ /* 0x002fce0008000f00 */
.L_x_148:
[----:B-1----:R1:W2:Y:S02]  /*9a40*/  SYNCS.PHASECHK.TRANS64.TRYWAIT P0, [R0+URZ], R3 ;  /* 0x00000003000075a7 */ /* 0x0022a400080011ff */
[----:B--2---:R-:W-:Y:S05]  /*9a50*/  @!P0 NANOSLEEP.SYNCS 0x989680 ;  /* 0x009896800000895d */ /* 0x004fea0003900000 */
[----:B------:R-:W2:Y:S02]  /*9a60*/  @!P0 SYNCS.PHASECHK.TRANS64 P0, [R0+URZ], R3 ;  /* 0x00000003000085a7 */ /* 0x000ea400080010ff */
[----:B--2---:R-:W-:Y:S05]  /*9a70*/  @!P0 BRA `(.L_x_148) ;  /* 0xfffffffc00f08947 */ /* 0x004fea000383ffff */
[----:B------:R-:W-:Y:S05]  /*9a80*/  BRA `(.L_x_149) ;  /* 0xffffff8c00787947 */ /* 0x000fea000383ffff */
.L_x_45:
[----:B------:R-:W-:-:S07]  /*9a90*/  MOV R0, UR5 ;  /* 0x0000000500007c02 */ /* 0x000fce0008000f00 */
.L_x_150:
[----:B-1----:R1:W2:Y:S02]  /*9aa0*/  SYNCS.PHASECHK.TRANS64.TRYWAIT P0, [R0+URZ], R3 ;  /* 0x00000003000075a7 */ /* 0x0022a400080011ff */
[----:B--2---:R-:W-:Y:S05]  /*9ab0*/  @!P0 NANOSLEEP.SYNCS 0x989680 ;  /* 0x009896800000895d */ /* 0x004fea0003900000 */
[----:B------:R-:W2:Y:S02]  /*9ac0*/  @!P0 SYNCS.PHASECHK.TRANS64 P0, [R0+URZ], R3 ;  /* 0x00000003000085a7 */ /* 0x000ea400080010ff */
[----:B--2---:R-:W-:Y:S05]  /*9ad0*/  @!P0 BRA `(.L_x_150) ;  /* 0xfffffffc00f08947 */ /* 0x004fea000383ffff */
[----:B------:R-:W-:Y:S05]  /*9ae0*/  BRA `(.L_x_151) ;  /* 0xffffff8c00847947 */ /* 0x000fea000383ffff */
.L_x_46:
[----:B------:R-:W-:-:S07]  /*9af0*/  MOV R0, UR5 ;  /* 0x0000000500007c02 */ /* 0x000fce0008000f00 */
.L_x_152:
[----:B-1----:R1:W2:Y:S02]  /*9b00*/  SYNCS.PHASECHK.TRANS64.TRYWAIT P0, [R0+URZ], R3 ;  /* 0x00000003000075a7 */ /* 0x0022a400080011ff */
[----:B--2---:R-:W-:Y:S05]  /*9b10*/  @!P0 NANOSLEEP.SYNCS 0x989680 ;  /* 0x009896800000895d */ /* 0x004fea0003900000 */
[----:B------:R-:W2:Y:S02]  /*9b20*/  @!P0 SYNCS.PHASECHK.TRANS64 P0, [R0+URZ], R3 ;  /* 0x00000003000085a7 */ /* 0x000ea400080010ff */
[----:B--2---:R-:W-:Y:S05]  /*9b30*/  @!P0 BRA `(.L_x_152) ;  /* 0xfffffffc00f08947 */ /* 0x004fea000383ffff */
[----:B------:R-:W-:Y:S05]  /*9b40*/  BRA `(.L_x_153) ;  /* 0xffffff8c00907947 */ /* 0x000fea000383ffff */
.L_x_47:
[----:B------:R-:W-:-:S07]  /*9b50*/  MOV R0, UR5 ;  /* 0x0000000500007c02 */ /* 0x000fce0008000f00 */
.L_x_154:
[----:B-1----:R1:W2:Y:S02]  /*9b60*/  SYNCS.PHASECHK.TRANS64.TRYWAIT P0, [R0+URZ], R3 ;  /* 0x00000003000075a7 */ /* 0x0022a400080011ff */
[----:B--2---:R-:W-:Y:S05]  /*9b70*/  @!P0 NANOSLEEP.SYNCS 0x989680 ;  /* 0x009896800000895d */ /* 0x004fea0003900000 */
[----:B------:R-:W2:Y:S02]  /*9b80*/  @!P0 SYNCS.PHASECHK.TRANS64 P0, [R0+URZ], R3 ;  /* 0x00000003000085a7 */ /* 0x000ea400080010ff */
[----:B--2---:R-:W-:Y:S05]  /*9b90*/  @!P0 BRA `(.L_x_154) ;  /* 0xfffffffc00f08947 */ /* 0x004fea000383ffff */
[----:B------:R-:W-:Y:S05]  /*9ba0*/  BRA `(.L_x_155) ;  /* 0xffffff8c009c7947 */ /* 0x000fea000383ffff */
.L_x_48:
[----:B------:R-:W-:-:S07]  /*9bb0*/  MOV R0, UR5 ;  /* 0x0000000500007c02 */ /* 0x000fce0008000f00 */
.L_x_156:
[----:B-1----:R1:W2:Y:S02]  /*9bc0*/  SYNCS.PHASECHK.TRANS64.TRYWAIT P0, [R0+URZ], R3 ;  /* 0x00000003000075a7 */ /* 0x0022a400080011ff */
[----:B--2---:R-:W-:Y:S05]  /*9bd0*/  @!P0 NANOSLEEP.SYNCS 0x989680 ;  /* 0x009896800000895d */ /* 0x004fea0003900000 */
[----:B------:R-:W2:Y:S02]  /*9be0*/  @!P0 SYNCS.PHASECHK.TRANS64 P0, [R0+URZ], R3 ;  /* 0x00000003000085a7 */ /* 0x000ea400080010ff */
[----:B--2---:R-:W-:Y:S05]  /*9bf0*/  @!P0 BRA `(.L_x_156) ;  /* 0xfffffffc00f08947 */ /* 0x004fea000383ffff */
[----:B------:R-:W-:Y:S05]  /*9c00*/  BRA `(.L_x_157) ;  /* 0xffffff8c00a87947 */ /* 0x000fea000383ffff */
.L_x_49:
[----:B------:R-:W-:-:S07]  /*9c10*/  MOV R0, UR5 ;  /* 0x0000000500007c02 */ /* 0x000fce0008000f00 */
.L_x_158:
[----:B-1----:R1:W2:Y:S02]  /*9c20*/  SYNCS.PHASECHK.TRANS64.TRYWAIT P0, [R0+URZ], R3 ;  /* 0x00000003000075a7 */ /* 0x0022a400080011ff */
[----:B--2---:R-:W-:Y:S05]  /*9c30*/  @!P0 NANOSLEEP.SYNCS 0x989680 ;  /* 0x009896800000895d */ /* 0x004fea0003900000 */
[----:B------:R-:W2:Y:S02]  /*9c40*/  @!P0 SYNCS.PHASECHK.TRANS64 P0, [R0+URZ], R3 ;  /* 0x00000003000085a7 */ /* 0x000ea400080010ff */
[----:B--2---:R-:W-:Y:S05]  /*9c50*/  @!P0 BRA `(.L_x_158) ;  /* 0xfffffffc00f08947 */ /* 0x004fea000383ffff */
[----:B------:R-:W-:Y:S05]  /*9c60*/  BRA `(.L_x_159) ;  /* 0xffffff8c00b47947 */ /* 0x000fea000383ffff */
.L_x_50:
[----:B------:R-:W-:-:S07]  /*9c70*/  MOV R0, UR5 ;  /* 0x0000000500007c02 */ /* 0x000fce0008000f00 */
.L_x_160:
[----:B-1----:R1:W2:Y:S02]  /*9c80*/  SYNCS.PHASECHK.TRANS64.TRYWAIT P0, [R0+URZ], R3 ;  /* 0x00000003000075a7 */ /* 0x0022a400080011ff */
[----:B--2---:R-:W-:Y:S05]  /*9c90*/  @!P0 NANOSLEEP.SYNCS 0x989680 ;  /* 0x009896800000895d */ /* 0x004fea0003900000 */
[----:B------:R-:W2:Y:S02]  /*9ca0*/  @!P0 SYNCS.PHASECHK.TRANS64 P0, [R0+URZ], R3 ;  /* 0x00000003000085a7 */ /* 0x000ea400080010ff */
[----:B--2---:R-:W-:Y:S05]  /*9cb0*/  @!P0 BRA `(.L_x_160) ;  /* 0xfffffffc00f08947 */ /* 0x004fea000383ffff */
[----:B------:R-:W-:Y:S05]  /*9cc0*/  BRA `(.L_x_161) ;  /* 0xffffff8c00c07947 */ /* 0x000fea000383ffff */
.L_x_51:
[----:B------:R-:W-:-:S07]  /*9cd0*/  MOV R0, UR5 ;  /* 0x0000000500007c02 */ /* 0x000fce0008000f00 */
.L_x_162:
[----:B-1----:R1:W2:Y:S02]  /*9ce0*/  SYNCS.PHASECHK.TRANS64.TRYWAIT P0, [R0+URZ], R3 ;  /* 0x00000003000075a7 */ /* 0x0022a400080011ff */
[----:B--2---:R-:W-:Y:S05]  /*9cf0*/  @!P0 NANOSLEEP.SYNCS 0x989680 ;  /* 0x009896800000895d */ /* 0x004fea0003900000 */
[----:B------:R-:W2:Y:S02]  /*9d00*/  @!P0 SYNCS.PHASECHK.TRANS64 P0, [R0+URZ], R3 ;  /* 0x00000003000085a7 */ /* 0x000ea400080010ff */
[----:B--2---:R-:W-:Y:S05]  /*9d10*/  @!P0 BRA `(.L_x_162) ;  /* 0xfffffffc00f08947 */ /* 0x004fea000383ffff */
[----:B------:R-:W-:Y:S05]  /*9d20*/  BRA `(.L_x_163) ;  /* 0xffffff8c00cc7947 */ /* 0x000fea000383ffff */
.L_x_54:
[----:B-1----:R1:W2:Y:S02]  /*9d30*/  SYNCS.PHASECHK.TRANS64.TRYWAIT P0, [R2+URZ+0x140], R5 ;  /* 0x00014005020075a7 */ /* 0x0022a400080011ff */
[----:B--2---:R-:W-:Y:S05]  /*9d40*/  @!P0 NANOSLEEP.SYNCS 0x989680 ;  /* 0x009896800000895d */ /* 0x004fea0003900000 */
[----:B------:R-:W2:Y:S02]  /*9d50*/  @!P0 SYNCS.PHASECHK.TRANS64 P0, [R2+URZ+0x140], R5 ;  /* 0x00014005020085a7 */ /* 0x000ea400080010ff */
[----:B--2---:R-:W-:Y:S05]  /*9d60*/  @!P0 BRA `(.L_x_54) ;  /* 0xfffffffc00f08947 */ /* 0x004fea000383ffff */
[----:B------:R-:W-:Y:S05]  /*9d70*/  BRA `(.L_x_164) ;  /* 0xffffff9000307947 */ /* 0x000fea000383ffff */
.L_x_55:
[----:B------:R-:W-:-:S07]  /*9d80*/  MOV R2, UR4 ;  /* 0x0000000400027c02 */ /* 0x000fce0008000f00 */
.L_x_165:
[----:B-1----:R1:W2:Y:S02]  /*9d90*/  SYNCS.PHASECHK.TRANS64.TRYWAIT P0, [R2+URZ+0xf0], R5 ;  /* 0x0000f005020075a7 */ /* 0x0022a400080011ff */
[----:B--2---:R-:W-:Y:S05]  /*9da0*/  @!P0 NANOSLEEP.SYNCS 0x989680 ;  /* 0x009896800000895d */ /* 0x004fea0003900000 */
[----:B------:R-:W2:Y:S02]  /*9db0*/  @!P0 SYNCS.PHASECHK.TRANS64 P0, [R2+URZ+0xf0], R5 ;  /* 0x0000f005020085a7 */ /* 0x000ea400080010ff */
[----:B--2---:R-:W-:Y:S05]  /*9dc0*/  @!P0 BRA `(.L_x_165) ;  /* 0xfffffffc00f08947 */ /* 0x004fea000383ffff */
[----:B------:R-:W-:Y:S05]  /*9dd0*/  BRA `(.L_x_166) ;  /* 0xffffff9000407947 */ /* 0x000fea000383ffff */
.L_x_56:
[----:B-1----:R1:W2:Y:S02]  /*9de0*/  SYNCS.PHASECHK.TRANS64.TRYWAIT P1, [R2+URZ+0xe0], R5 ;  /* 0x0000e005020075a7 */ /* 0x0022a400080211ff */
[----:B--2---:R-:W-:Y:S05]  /*9df0*/  @!P1 NANOSLEEP.SYNCS 0x989680 ;  /* 0x009896800000995d */ /* 0x004fea0003900000 */
[----:B------:R-:W2:Y:S02]  /*9e00*/  @!P1 SYNCS.PHASECHK.TRANS64 P1, [R2+URZ+0xe0], R5 ;  /* 0x0000e005020095a7 */ /* 0x000ea400080210ff */
[----:B--2---:R-:W-:Y:S05]  /*9e10*/  @!P1 BRA `(.L_x_56) ;  /* 0xfffffffc00f09947 */ /* 0x004fea000383ffff */
[----:B------:R-:W-:Y:S05]  /*9e20*/  BRA `(.L_x_167) ;  /* 0xffffff9000707947 */ /* 0x000fea000383ffff */
.L_x_59:
[----:B------:R-:W-:-:S07]  /*9e30*/  MOV R0, UR4 ;  /* 0x0000000400007c02 */ /* 0x000fce0008000f00 */
.L_x_168:
[----:B-1----:R1:W2:Y:S02]  /*9e40*/  SYNCS.PHASECHK.TRANS64.TRYWAIT P0, [R0+URZ+0xf0], R3 ;  /* 0x0000f003000075a7 */ /* 0x0022a400080011ff */
[----:B--2---:R-:W-:Y:S05]  /*9e50*/  @!P0 NANOSLEEP.SYNCS 0x989680 ;  /* 0x009896800000895d */ /* 0x004fea0003900000 */
[----:B------:R-:W2:Y:S02]  /*9e60*/  @!P0 SYNCS.PHASECHK.TRANS64 P0, [R0+URZ+0xf0], R3 ;  /* 0x0000f003000085a7 */ /* 0x000ea400080010ff */
[----:B--2---:R-:W-:Y:S05]  /*9e70*/  @!P0 BRA `(.L_x_168) ;  /* 0xfffffffc00f08947 */ /* 0x004fea000383ffff */
[----:B------:R-:W-:Y:S05]  /*9e80*/  BRA `(.L_x_58) ;  /* 0xffffff9000c47947 */ /* 0x000fea000383ffff */
.L_x_66:
[----:B-1----:R1:W2:Y:S02]  /*9e90*/  SYNCS.PHASECHK.TRANS64.TRYWAIT P1, [R0+URZ+0xe0], R5 ;  /* 0x0000e005000075a7 */ /* 0x0022a400080211ff */
[----:B--2---:R-:W-:Y:S05]  /*9ea0*/  @!P1 NANOSLEEP.SYNCS 0x989680 ;  /* 0x009896800000995d */ /* 0x004fea0003900000 */
[----:B------:R-:W2:Y:S02]  /*9eb0*/  @!P1 SYNCS.PHASECHK.TRANS64 P1, [R0+URZ+0xe0], R5 ;  /* 0x0000e005000095a7 */ /* 0x000ea400080210ff */
[----:B--2---:R-:W-:Y:S05]  /*9ec0*/  @!P1 BRA `(.L_x_66) ;  /* 0xfffffffc00f09947 */ /* 0x004fea000383ffff */
[----:B------:R-:W-:Y:S05]  /*9ed0*/  BRA `(.L_x_169) ;  /* 0xffffff98002c7947 */ /* 0x000fea000383ffff */
.L_x_67:
[----:B------:R-:W-:-:S07]  /*9ee0*/  MOV R3, UR23 ;  /* 0x0000001700037c02 */ /* 0x000fce0008000f00 */
.L_x_170:
[----:B-1----:R1:W2:Y:S02]  /*9ef0*/  SYNCS.PHASECHK.TRANS64.TRYWAIT P0, [R3+URZ+0x120], R0 ;  /* 0x00012000030075a7 */ /* 0x0022a400080011ff */
[----:B--2---:R-:W-:Y:S05]  /*9f00*/  @!P0 NANOSLEEP.SYNCS 0x989680 ;  /* 0x009896800000895d */ /* 0x004fea0003900000 */
[----:B------:R-:W2:Y:S02]  /*9f10*/  @!P0 SYNCS.PHASECHK.TRANS64 P0, [R3+URZ+0x120], R0 ;  /* 0x00012000030085a7 */ /* 0x000ea400080010ff */
[----:B--2---:R-:W-:Y:S05]  /*9f20*/  @!P0 BRA `(.L_x_170) ;  /* 0xfffffffc00f08947 */ /* 0x004fea000383ffff */
[----:B------:R-:W-:Y:S05]  /*9f30*/  BRA `(.L_x_171) ;  /* 0xffffff98007c7947 */ /* 0x000fea000383ffff */
.L_x_70:
[----:B------:R-:W-:Y:S07]  /*9f40*/  MOV R0, UR5 ;  /* 0x0000000500007c02 */ /* 0x000fee0008000f00 */
.L_x_172:
[----:B-1----:R1:W2:Y:S02]  /*9f50*/  SYNCS.PHASECHK.TRANS64.TRYWAIT P0, [R0+URZ], R3 ;  /* 0x00000003000075a7 */ /* 0x0022a400080011ff */
[----:B--2---:R-:W-:Y:S05]  /*9f60*/  @!P0 NANOSLEEP.SYNCS 0x989680 ;  /* 0x009896800000895d */ /* 0x004fea0003900000 */
[----:B------:R-:W2:Y:S02]  /*9f70*/  @!P0 SYNCS.PHASECHK.TRANS64 P0, [R0+URZ], R3 ;  /* 0x00000003000085a7 */ /* 0x000ea400080010ff */
[----:B--2---:R-:W-:Y:S05]  /*9f80*/  @!P0 BRA `(.L_x_172) ;  /* 0xfffffffc00f08947 */ /* 0x004fea000383ffff */
[----:B------:R-:W-:Y:S05]  /*9f90*/  BRA `(.L_x_69) ;  /* 0xffffff9800987947 */ /* 0x000fea000383ffff */
.L_x_73:
[----:B------:R-:W-:-:S07]  /*9fa0*/  MOV R0, UR4 ;  /* 0x0000000400007c02 */ /* 0x000fce0008000f00 */
.L_x_173:
[----:B--2---:R2:W4:Y:S02]  /*9fb0*/  SYNCS.PHASECHK.TRANS64.TRYWAIT P0, [R0+URZ], R3 ;  /* 0x00000003000075a7 */ /* 0x00452400080011ff */
[----:B----4-:R-:W-:Y:S05]  /*9fc0*/  @!P0 NANOSLEEP.SYNCS 0x989680 ;  /* 0x009896800000895d */ /* 0x010fea0003900000 */
[----:B------:R-:W4:Y:S02]  /*9fd0*/  @!P0 SYNCS.PHASECHK.TRANS64 P0, [R0+URZ], R3 ;  /* 0x00000003000085a7 */ /* 0x000f2400080010ff */
[----:B----4-:R-:W-:Y:S05]  /*9fe0*/  @!P0 BRA `(.L_x_173) ;  /* 0xfffffffc00f08947 */ /* 0x010fea000383ffff */
[----:B------:R-:W-:Y:S05]  /*9ff0*/  BRA `(.L_x_174) ;  /* 0xffffff9c004c7947 */ /* 0x000fea000383ffff */
.L_x_74:
[----:B------:R-:W-:-:S07]  /*a000*/  MOV R0, UR5 ;  /* 0x0000000500007c02 */ /* 0x000fce0008000f00 */
.L_x_175:
[----:B-1----:R1:W2:Y:S02]  /*a010*/  SYNCS.PHASECHK.TRANS64.TRYWAIT P0, [R0+URZ], R3 ;  /* 0x00000003000075a7 */ /* 0x0022a400080011ff */
[----:B--2---:R-:W-:Y:S05]  /*a020*/  @!P0 NANOSLEEP.SYNCS 0x989680 ;  /* 0x009896800000895d */ /* 0x004fea0003900000 */
[----:B------:R-:W2:Y:S02]  /*a030*/  @!P0 SYNCS.PHASECHK.TRANS64 P0, [R0+URZ], R3 ;  /* 0x00000003000085a7 */ /* 0x000ea400080010ff */
[----:B--2---:R-:W-:Y:S05]  /*a040*/  @!P0 BRA `(.L_x_175) ;  /* 0xfffffffc00f08947 */ /* 0x004fea000383ffff */
[----:B------:R-:W-:Y:S05]  /*a050*/  BRA `(.L_x_176) ;  /* 0xffffff9c00587947 */ /* 0x000fea000383ffff */
.L_x_75:
[----:B------:R-:W-:-:S07]  /*a060*/  MOV R0, UR5 ;  /* 0x0000000500007c02 */ /* 0x000fce0008000f00 */
.L_x_177:
[----:B-1----:R1:W2:Y:S02]  /*a070*/  SYNCS.PHASECHK.TRANS64.TRYWAIT P0, [R0+URZ], R3 ;  /* 0x00000003000075a7 */ /* 0x0022a400080011ff */
[----:B--2---:R-:W-:Y:S05]  /*a080*/  @!P0 NANOSLEEP.SYNCS 0x989680 ;  /* 0x009896800000895d */ /* 0x004fea0003900000 */
[----:B------:R-:W2:Y:S02]  /*a090*/  @!P0 SYNCS.PHASECHK.TRANS64 P0, [R0+URZ], R3 ;  /* 0x00000003000085a7 */ /* 0x000ea400080010ff */
[----:B--2---:R-:W-:Y:S05]  /*a0a0*/  @!P0 BRA `(.L_x_177) ;  /* 0xfffffffc00f08947 */ /* 0x004fea000383ffff */
[----:B------:R-:W-:Y:S05]  /*a0b0*/  BRA `(.L_x_178) ;  /* 0xffffff9c00647947 */ /* 0x000fea000383ffff */
.L_x_76:
[----:B------:R-:W-:-:S07]  /*a0c0*/  MOV R0, UR4 ;  /* 0x0000000400007c02 */ /* 0x000fce0008000f00 */
.L_x_179:
[----:B-1----:R1:W2:Y:S02]  /*a0d0*/  SYNCS.PHASECHK.TRANS64.TRYWAIT P0, [R0+URZ], R3 ;  /* 0x00000003000075a7 */ /* 0x0022a400080011ff */
[----:B--2---:R-:W-:Y:S05]  /*a0e0*/  @!P0 NANOSLEEP.SYNCS 0x989680 ;  /* 0x009896800000895d */ /* 0x004fea0003900000 */
[----:B------:R-:W2:Y:S02]  /*a0f0*/  @!P0 SYNCS.PHASECHK.TRANS64 P0, [R0+URZ], R3 ;  /* 0x00000003000085a7 */ /* 0x000ea400080010ff */
[----:B--2---:R-:W-:Y:S05]  /*a100*/  @!P0 BRA `(.L_x_179) ;  /* 0xfffffffc00f08947 */ /* 0x004fea000383ffff */
[----:B------:R-:W-:Y:S05]  /*a110*/  BRA `(.L_x_180) ;  /* 0xffffff9c00707947 */ /* 0x000fea000383ffff */
.L_x_81:
[----:B--2---:R2:W3:Y:S02]  /*a120*/  SYNCS.PHASECHK.TRANS64.TRYWAIT P0, [R12+URZ+0xe0], R9 ;  /* 0x0000e0090c0075a7 */ /* 0x0044e400080011ff */
[----:B---3--:R-:W-:Y:S05]  /*a130*/  @!P0 NANOSLEEP.SYNCS 0x989680 ;  /* 0x009896800000895d */ /* 0x008fea0003900000 */
[----:B------:R-:W3:Y:S02]  /*a140*/  @!P0 SYNCS.PHASECHK.TRANS64 P0, [R12+URZ+0xe0], R9 ;  /* 0x0000e0090c0085a7 */ /* 0x000ee400080010ff */
[----:B---3--:R-:W-:Y:S05]  /*a150*/  @!P0 BRA `(.L_x_81) ;  /* 0xfffffffc00f08947 */ /* 0x008fea000383ffff */
[----:B------:R-:W-:Y:S05]  /*a160*/  BRA `(.L_x_181) ;  /* 0xffffffa000a07947 */ /* 0x000fea000383ffff */
.L_x_84:
[----:B------:R-:W-:Y:S07]  /*a170*/  MOV R0, UR21 ;  /* 0x0000001500007c02 */ /* 0x000fee0008000f00 */
.L_x_182:
[----:B--2---:R2:W3:Y:S02]  /*a180*/  SYNCS.PHASECHK.TRANS64.TRYWAIT P2, [R0+URZ+0xd8], R11 ;  /* 0x0000d80b000075a7 */ /* 0x0044e400080411ff */
[----:B---3--:R-:W-:Y:S05]  /*a190*/  @!P2 NANOSLEEP.SYNCS 0x989680 ;  /* 0x009896800000a95d */ /* 0x008fea0003900000 */
[----:B------:R-:W3:Y:S02]  /*a1a0*/  @!P2 SYNCS.PHASECHK.TRANS64 P2, [R0+URZ+0xd8], R11 ;  /* 0x0000d80b0000a5a7 */ /* 0x000ee400080410ff */
[----:B---3--:R-:W-:Y:S05]  /*a1b0*/  @!P2 BRA `(.L_x_182) ;  /* 0xfffffffc00f0a947 */ /* 0x008fea000383ffff */
[----:B------:R-:W-:Y:S05]  /*a1c0*/  BRA `(.L_x_83) ;  /* 0xffffffa800087947 */ /* 0x000fea000383ffff */
.L_x_87:
[----:B--2---:R-:W-:Y:S07]  /*a1d0*/  MOV R0, UR21 ;  /* 0x0000001500007c02 */ /* 0x004fee0008000f00 */
.L_x_183:
[----:B--2---:R2:W3:Y:S02]  /*a1e0*/  SYNCS.PHASECHK.TRANS64.TRYWAIT P0, [R0+URZ+0xb0], R9 ;  /* 0x0000b009000075a7 */ /* 0x0044e400080011ff */
[----:B---3--:R-:W-:Y:S05]  /*a1f0*/  @!P0 NANOSLEEP.SYNCS 0x989680 ;  /* 0x009896800000895d */ /* 0x008fea0003900000 */
[----:B------:R-:W3:Y:S02]  /*a200*/  @!P0 SYNCS.PHASECHK.TRANS64 P0, [R0+URZ+0xb0], R9 ;  /* 0x0000b009000085a7 */ /* 0x000ee400080010ff */
[----:B---3--:R-:W-:Y:S05]  /*a210*/  @!P0 BRA `(.L_x_183) ;  /* 0xfffffffc00f08947 */ /* 0x008fea000383ffff */
[----:B------:R-:W-:Y:S05]  /*a220*/  BRA `(.L_x_184) ;  /* 0xffffffa800647947 */ /* 0x000fea000383ffff */
.L_x_88:
[----:B------:R-:W-:Y:S07]  /*a230*/  MOV R0, UR21 ;  /* 0x0000001500007c02 */ /* 0x000fee0008000f00 */
.L_x_185:
[----:B--2---:R2:W3:Y:S02]  /*a240*/  SYNCS.PHASECHK.TRANS64.TRYWAIT P0, [R0+URZ+0xb8], R9 ;  /* 0x0000b809000075a7 */ /* 0x0044e400080011ff */
[----:B---3--:R-:W-:Y:S05]  /*a250*/  @!P0 NANOSLEEP.SYNCS 0x989680 ;  /* 0x009896800000895d */ /* 0x008fea0003900000 */
[----:B------:R-:W3:Y:S02]  /*a260*/  @!P0 SYNCS.PHASECHK.TRANS64 P0, [R0+URZ+0xb8], R9 ;  /* 0x0000b809000085a7 */ /* 0x000ee400080010ff */
[----:B---3--:R-:W-:Y:S05]  /*a270*/  @!P0 BRA `(.L_x_185) ;  /* 0xfffffffc00f08947 */ /* 0x008fea000383ffff */
[----:B------:R-:W-:Y:S05]  /*a280*/  BRA `(.L_x_186) ;  /* 0xffffffa8009c7947 */ /* 0x000fea000383ffff */
.L_x_89:
[----:B------:R-:W-:Y:S07]  /*a290*/  MOV R0, UR21 ;  /* 0x0000001500007c02 */ /* 0x000fee0008000f00 */
.L_x_187:
[----:B--2---:R2:W3:Y:S02]  /*a2a0*/  SYNCS.PHASECHK.TRANS64.TRYWAIT P0, [R0+URZ+0xc0], R9 ;  /* 0x0000c009000075a7 */ /* 0x0044e400080011ff */
[----:B---3--:R-:W-:Y:S05]  /*a2b0*/  @!P0 NANOSLEEP.SYNCS 0x989680 ;  /* 0x009896800000895d */ /* 0x008fea0003900000 */
[----:B------:R-:W3:Y:S02]  /*a2c0*/  @!P0 SYNCS.PHASECHK.TRANS64 P0, [R0+URZ+0xc0], R9 ;  /* 0x0000c009000085a7 */ /* 0x000ee400080010ff */
[----:B---3--:R-:W-:Y:S05]  /*a2d0*/  @!P0 BRA `(.L_x_187) ;  /* 0xfffffffc00f08947 */ /* 0x008fea000383ffff */
[----:B------:R-:W-:Y:S05]  /*a2e0*/  BRA `(.L_x_188) ;  /* 0xffffffa800e07947 */ /* 0x000fea000383ffff */
.L_x_90:
[----:B------:R-:W-:Y:S07]  /*a2f0*/  MOV R0, UR21 ;  /* 0x0000001500007c02 */ /* 0x000fee0008000f00 */
.L_x_189:
[----:B--2---:R2:W3:Y:S02]  /*a300*/  SYNCS.PHASECHK.TRANS64.TRYWAIT P0, [R0+URZ+0xc8], R9 ;  /* 0x0000c809000075a7 */ /* 0x0044e400080011ff */
[----:B---3--:R-:W-:Y:S05]  /*a310*/  @!P0 NANOSLEEP.SYNCS 0x989680 ;  /* 0x009896800000895d */ /* 0x008fea0003900000 */
[----:B------:R-:W3:Y:S02]  /*a320*/  @!P0 SYNCS.PHASECHK.TRANS64 P0, [R0+URZ+0xc8], R9 ;  /* 0x0000c809000085a7 */ /* 0x000ee400080010ff */
[----:B---3--:R-:W-:Y:S05]  /*a330*/  @!P0 BRA `(.L_x_189) ;  /* 0xfffffffc00f08947 */ /* 0x008fea000383ffff */
[----:B------:R-:W-:Y:S05]  /*a340*/  BRA `(.L_x_190) ;  /* 0xffffffac00207947 */ /* 0x000fea000383ffff */
.L_x_92:
[----:B------:R-:W-:-:S07]  /*a350*/  MOV R0, UR21 ;  /* 0x0000001500007c02 */ /* 0x000fce0008000f00 */
.L_x_191:
[----:B---3--:R3:W4:Y:S02]  /*a360*/  SYNCS.PHASECHK.TRANS64.TRYWAIT P0, [R0+URZ+0xb0], R3 ;  /* 0x0000b003000075a7 */ /* 0x00872400080011ff */
[----:B----4-:R-:W-:Y:S05]  /*a370*/  @!P0 NANOSLEEP.SYNCS 0x989680 ;  /* 0x009896800000895d */ /* 0x010fea0003900000 */
[----:B------:R-:W4:Y:S02]  /*a380*/  @!P0 SYNCS.PHASECHK.TRANS64 P0, [R0+URZ+0xb0], R3 ;  /* 0x0000b003000085a7 */ /* 0x000f2400080010ff */
[----:B----4-:R-:W-:Y:S05]  /*a390*/  @!P0 BRA `(.L_x_191) ;  /* 0xfffffffc00f08947 */ /* 0x010fea000383ffff */
[----:B------:R-:W-:Y:S05]  /*a3a0*/  BRA `(.L_x_192) ;  /* 0xffffffac00987947 */ /* 0x000fea000383ffff */
.L_x_93:
[----:B---3--:R-:W-:-:S07]  /*a3b0*/  MOV R0, UR21 ;  /* 0x0000001500007c02 */ /* 0x008fce0008000f00 */
.L_x_193:
[----:B---3--:R3:W4:Y:S02]  /*a3c0*/  SYNCS.PHASECHK.TRANS64.TRYWAIT P0, [R0+URZ+0xb8], R3 ;  /* 0x0000b803000075a7 */ /* 0x00872400080011ff */
[----:B----4-:R-:W-:Y:S05]  /*a3d0*/  @!P0 NANOSLEEP.SYNCS 0x989680 ;  /* 0x009896800000895d */ /* 0x010fea0003900000 */
[----:B------:R-:W4:Y:S02]  /*a3e0*/  @!P0 SYNCS.PHASECHK.TRANS64 P0, [R0+URZ+0xb8], R3 ;  /* 0x0000b803000085a7 */ /* 0x000f2400080010ff */
[----:B----4-:R-:W-:Y:S05]  /*a3f0*/  @!P0 BRA `(.L_x_193) ;  /* 0xfffffffc00f08947 */ /* 0x010fea000383ffff */
[----:B------:R-:W-:Y:S05]  /*a400*/  BRA `(.L_x_194) ;  /* 0xffffffac00887947 */ /* 0x000fea000383ffff */
.L_x_94:
[----:B---3--:R-:W-:-:S07]  /*a410*/  MOV R0, UR21 ;  /* 0x0000001500007c02 */ /* 0x008fce0008000f00 */
.L_x_195:
[----:B---3--:R3:W4:Y:S02]  /*a420*/  SYNCS.PHASECHK.TRANS64.TRYWAIT P0, [R0+URZ+0xc0], R3 ;  /* 0x0000c003000075a7 */ /* 0x00872400080011ff */
[----:B----4-:R-:W-:Y:S05]  /*a430*/  @!P0 NANOSLEEP.SYNCS 0x989680 ;  /* 0x009896800000895d */ /* 0x010fea0003900000 */
[----:B------:R-:W4:Y:S02]  /*a440*/  @!P0 SYNCS.PHASECHK.TRANS64 P0, [R0+URZ+0xc0], R3 ;  /* 0x0000c003000085a7 */ /* 0x000f2400080010ff */
[----:B----4-:R-:W-:Y:S05]  /*a450*/  @!P0 BRA `(.L_x_195) ;  /* 0xfffffffc00f08947 */ /* 0x010fea000383ffff */
[----:B------:R-:W-:Y:S05]  /*a460*/  BRA `(.L_x_196) ;  /* 0xffffffac00787947 */ /* 0x000fea000383ffff */
.L_x_96:
[----:B-1----:R1:W2:Y:S02]  /*a470*/  SYNCS.PHASECHK.TRANS64.TRYWAIT P0, [R3+URZ+0xe0], R0 ;  /* 0x0000e000030075a7 */ /* 0x0022a400080011ff */
[----:B--2---:R-:W-:Y:S05]  /*a480*/  @!P0 NANOSLEEP.SYNCS 0x989680 ;  /* 0x009896800000895d */ /* 0x004fea0003900000 */
[----:B------:R-:W2:Y:S02]  /*a490*/  @!P0 SYNCS.PHASECHK.TRANS64 P0, [R3+URZ+0xe0], R0 ;  /* 0x0000e000030085a7 */ /* 0x000ea400080010ff */
[----:B--2---:R-:W-:Y:S05]  /*a4a0*/  @!P0 BRA `(.L_x_96) ;  /* 0xfffffffc00f08947 */ /* 0x004fea000383ffff */
[----:B------:R-:W-:Y:S05]  /*a4b0*/  BRA `(.L_x_197) ;  /* 0xffffffb000447947 */ /* 0x000fea000383ffff */
.L_x_107:
[----:B-1----:R-:W-:Y:S04]  /*a4c0*/  MOV R0, UR44 ;  /* 0x0000002c00007c02 */ /* 0x002fe80008000f00 */
[----:B------:R1:W2:Y:S03]  /*a4d0*/  SYNCS.PHASECHK.TRANS64.TRYWAIT P1, [R0+URZ+0x90], R5 ;  /* 0x00009005000075a7 */ /* 0x0002a600080211ff */
[----:B--2---:R-:W-:Y:S05]  /*a4e0*/  @!P1 NANOSLEEP.SYNCS 0x989680 ;  /* 0x009896800000995d */ /* 0x004fea0003900000 */
[----:B------:R-:W2:Y:S02]  /*a4f0*/  @!P1 SYNCS.PHASECHK.TRANS64 P1, [R0+URZ+0x90], R5 ;  /* 0x00009005000095a7 */ /* 0x000ea400080210ff */
[----:B--2---:R-:W-:Y:S05]  /*a500*/  @!P1 BRA `(.L_x_107) ;  /* 0xfffffffc00ec9947 */ /* 0x004fea000383ffff */
[----:B------:R-:W-:Y:S05]  /*a510*/  BRA `(.L_x_106) ;  /* 0xffffffbc00d87947 */ /* 0x000fea000383ffff */
.L_x_109:
[----:B-1----:R1:W4:Y:S02]  /*a520*/  SYNCS.PHASECHK.TRANS64.TRYWAIT P0, [R98+URZ+0x100], R3 ;  /* 0x00010003620075a7 */ /* 0x00232400080011ff */
[----:B----4-:R-:W-:Y:S05]  /*a530*/  @!P0 NANOSLEEP.SYNCS 0x989680 ;  /* 0x009896800000895d */ /* 0x010fea0003900000 */
[----:B------:R-:W4:Y:S02]  /*a540*/  @!P0 SYNCS.PHASECHK.TRANS64 P0, [R98+URZ+0x100], R3 ;  /* 0x00010003620085a7 */ /* 0x000f2400080010ff */
[----:B----4-:R-:W-:Y:S05]  /*a550*/  @!P0 BRA `(.L_x_109) ;  /* 0xfffffffc00f08947 */ /* 0x010fea000383ffff */
[----:B------:R-:W-:Y:S05]  /*a560*/  BRA `(.L_x_108) ;  /* 0xffffffc000047947 */ /* 0x000fea000383ffff */
.L_x_118:
[----:B--2---:R2:W3:Y:S02]  /*a570*/  SYNCS.PHASECHK.TRANS64.TRYWAIT P0, [R3+URZ+0x90], R0 ;  /* 0x00009000030075a7 */ /* 0x0044e400080011ff */
[----:B---3--:R-:W-:Y:S05]  /*a580*/  @!P0 NANOSLEEP.SYNCS 0x989680 ;  /* 0x009896800000895d */ /* 0x008fea0003900000 */
[----:B------:R-:W3:Y:S02]  /*a590*/  @!P0 SYNCS.PHASECHK.TRANS64 P0, [R3+URZ+0x90], R0 ;  /* 0x00009000030085a7 */ /* 0x000ee400080010ff */
[----:B---3--:R-:W-:Y:S05]  /*a5a0*/  @!P0 BRA `(.L_x_118) ;  /* 0xfffffffc00f08947 */ /* 0x008fea000383ffff */
[----:B------:R-:W-:Y:S05]  /*a5b0*/  BRA `(.L_x_117) ;  /* 0xffffffc800e87947 */ /* 0x000fea000383ffff */
.L_x_126:
[----:B-1----:R1:W3:Y:S02]  /*a5c0*/  SYNCS.PHASECHK.TRANS64.TRYWAIT P0, [R63+URZ+0x90], R4 ;  /* 0x000090043f0075a7 */ /* 0x0022e400080011ff */
[----:B---3--:R-:W-:Y:S05]  /*a5d0*/  @!P0 NANOSLEEP.SYNCS 0x989680 ;  /* 0x009896800000895d */ /* 0x008fea0003900000 */
[----:B------:R-:W3:Y:S02]  /*a5e0*/  @!P0 SYNCS.PHASECHK.TRANS64 P0, [R63+URZ+0x90], R4 ;  /* 0x000090043f0085a7 */ /* 0x000ee400080010ff */
[----:B---3--:R-:W-:Y:S05]  /*a5f0*/  @!P0 BRA `(.L_x_126) ;  /* 0xfffffffc00f08947 */ /* 0x008fea000383ffff */
[----:B------:R-:W-:Y:S05]  /*a600*/  BRA `(.L_x_125) ;  /* 0xffffffd400f07947 */ /* 0x000fea000383ffff */
.L_x_134:
[----:B-1----:R1:W3:Y:S02]  /*a610*/  SYNCS.PHASECHK.TRANS64.TRYWAIT P0, [R108+URZ+0x90], R3 ;  /* 0x000090036c0075a7 */ /* 0x0022e400080011ff */
[----:B---3--:R-:W-:Y:S05]  /*a620*/  @!P0 NANOSLEEP.SYNCS 0x989680 ;  /* 0x009896800000895d */ /* 0x008fea0003900000 */
[----:B------:R-:W3:Y:S02]  /*a630*/  @!P0 SYNCS.PHASECHK.TRANS64 P0, [R108+URZ+0x90], R3 ;  /* 0x000090036c0085a7 */ /* 0x000ee400080010ff */
[----:B---3--:R-:W-:Y:S05]  /*a640*/  @!P0 BRA `(.L_x_134) ;  /* 0xfffffffc00f08947 */ /* 0x008fea000383ffff */
[----:B------:R-:W-:Y:S05]  /*a650*/  BRA `(.L_x_133) ;  /* 0xffffffe000f47947 */ /* 0x000fea000383ffff */
        .weak           $__internal_0_$__cuda_sm10x_tcgen05_guardrail_trap_col_being_dealloced_not_returned_by_alloc
        .type           $__internal_0_$__cuda_sm10x_tcgen05_guardrail_trap_col_being_dealloced_not_returned_by_alloc,@function
        .size           $__internal_0_$__cuda_sm10x_tcgen05_guardrail_trap_col_being_dealloced_not_returned_by_alloc,($__internal_1_$__cuda_sm10x_tcgen05_guardrail_trap_phase_invalid_during_alloc - $__internal_0_$__cuda_sm10x_tcgen05_guardrail_trap_col_being_dealloced_not_returned_by_alloc)
$__internal_0_$__cuda_sm10x_tcgen05_guardrail_trap_col_being_dealloced_not_returned_by_alloc:
[----:B------:R-:W-:Y:S05]  /*a660*/  BPT.TRAP 0x1 ;  /* 0x000000040000795c */ /* 0x000fea0000300000 */
[----:B------:R-:W-:-:S04]  /*a670*/  HFMA2 R3, -RZ, RZ, 0, 0 ;  /* 0x00000000ff037431 */ /* 0x000fc800000001ff */
[----:B------:R-:W-:Y:S05]  /*a680*/  RET.REL.NODEC R2 `(_ZN7cutlass13device_kernelINS_4gemm6kernel13GemmUniversalIN4cute5tupleIJiiiiEEENS1_10collective13CollectiveMmaINS1_35MainloopSm100TmaUmmaWarpSpecializedILi9ELi2ELi4ENS5_IJNS4_1CILi1EEENSA_ILi2EEESB_EEEEENS5_IJNSA_ILi64EEENSA_ILi256EEENSA_ILi32EEEEEENS_10bfloat16_tENS5_IJlSB_lEEESJ_SK_NS4_8TiledMMAINS4_8MMA_AtomIJNS4_20SM100_MMA_F16BF16_SSISJ_SJ_fLi64ELi256ELNS4_4UMMA5MajorE0ELSP_0ELNSO_7ScaleInE0ELSQ_0EEEEEENS4_6LayoutINS5_IJSB_SB_SB_EEENS5_IJNSA_ILi0EEESV_SV_EEEEENS5_IJNS4_10UnderscoreESY_SY_EEEEENS4_23SM90_TMA_LOAD_MULTICASTENS4_14ComposedLayoutINS4_7SwizzleILi2ELi4ELi3EEENS4_18smem_ptr_flag_bitsILi16EEENST_INS5_IJNSA_ILi8EEESH_EEENS5_IJSH_SB_EEEEEEEvNS4_8identityENS4_13SM90_TMA_LOADES1B_vS1C_EENS_8epilogue10collective18CollectiveEpilogueINS1F_23Sm100TmaWarpSpecializedILi4ELi2ELi32ELb1ELb0EEEJSI_NS5_IJNST_ISF_SB_EES1K_EEESJ_SK_SJ_SK_NS1F_6fusion15FusionCallbacksIS1J_NS1M_17LinearCombinationISJ_fSJ_fLNS_15FloatRoundStyleE2EEESI_S1L_JEEENS4_5SM1004TMEM4LOAD26SM100_TMEM_LOAD_16dp256b8xES1D_NS12_INS13_ILi3ELi4ELi3EEES16_NST_INS5_IJS17_SF_EEENS5_IJSF_SB_EEEEEEENS4_17SM75_U32x4_LDSM_NENS4_14SM90_TMA_STOREES20_NS4_17SM90_U32x4_STSM_NENS4_39AutoVectorizingCopyWithAssumedAlignmentILi128EEEEEEvvEEEEvNT_6ParamsE) ;  /* 0xffffff58025c7950 */ /* 0x000fea0003c3ffff */
        .weak           $__internal_1_$__cuda_sm10x_tcgen05_guardrail_trap_phase_invalid_during_alloc
        .type           $__internal_1_$__cuda_sm10x_tcgen05_guardrail_trap_phase_invalid_during_alloc,@function
        .size           $__internal_1_$__cuda_sm10x_tcgen05_guardrail_trap_phase_invalid_during_alloc,($__internal_2_$__cuda_sm10x_tcgen05_guardrail_trap_unallocated_columns_being_dealloced - $__internal_1_$__cuda_sm10x_tcgen05_guardrail_trap_phase_invalid_during_alloc)
$__internal_1_$__cuda_sm10x_tcgen05_guardrail_trap_phase_invalid_during_alloc:
[----:B------:R-:W-:Y:S05]  /*a690*/  BPT.TRAP 0x1 ;  /* 0x000000040000795c */ /* 0x000fea0000300000 */
[----:B------:R-:W-:-:S04]  /*a6a0*/  MOV R5, 0x0 ;  /* 0x0000000000057802 */ /* 0x000fc80000000f00 */
[----:B------:R-:W-:Y:S05]  /*a6b0*/  RET.REL.NODEC R4 `(_ZN7cutlass13device_kernelINS_4gemm6kernel13GemmUniversalIN4cute5tupleIJiiiiEEENS1_10collective13CollectiveMmaINS1_35MainloopSm100TmaUmmaWarpSpecializedILi9ELi2ELi4ENS5_IJNS4_1CILi1EEENSA_ILi2EEESB_EEEEENS5_IJNSA_ILi64EEENSA_ILi256EEENSA_ILi32EEEEEENS_10bfloat16_tENS5_IJlSB_lEEESJ_SK_NS4_8TiledMMAINS4_8MMA_AtomIJNS4_20SM100_MMA_F16BF16_SSISJ_SJ_fLi64ELi256ELNS4_4UMMA5MajorE0ELSP_0ELNSO_7ScaleInE0ELSQ_0EEEEEENS4_6LayoutINS5_IJSB_SB_SB_EEENS5_IJNSA_ILi0EEESV_SV_EEEEENS5_IJNS4_10UnderscoreESY_SY_EEEEENS4_23SM90_TMA_LOAD_MULTICASTENS4_14ComposedLayoutINS4_7SwizzleILi2ELi4ELi3EEENS4_18smem_ptr_flag_bitsILi16EEENST_INS5_IJNSA_ILi8EEESH_EEENS5_IJSH_SB_EEEEEEEvNS4_8identityENS4_13SM90_TMA_LOADES1B_vS1C_EENS_8epilogue10collective18CollectiveEpilogueINS1F_23Sm100TmaWarpSpecializedILi4ELi2ELi32ELb1ELb0EEEJSI_NS5_IJNST_ISF_SB_EES1K_EEESJ_SK_SJ_SK_NS1F_6fusion15FusionCallbacksIS1J_NS1M_17LinearCombinationISJ_fSJ_fLNS_15FloatRoundStyleE2EEESI_S1L_JEEENS4_5SM1004TMEM4LOAD26SM100_TMEM_LOAD_16dp256b8xES1D_NS12_INS13_ILi3ELi4ELi3EEES16_NST_INS5_IJS17_SF_EEENS5_IJSF_SB_EEEEEEENS4_17SM75_U32x4_LDSM_NENS4_14SM90_TMA_STOREES20_NS4_17SM90_U32x4_STSM_NENS4_39AutoVectorizingCopyWithAssumedAlignmentILi128EEEEEEvvEEEEvNT_6ParamsE) ;  /* 0xffffff5804507950 */ /* 0x000fea0003c3ffff */
        .weak           $__internal_2_$__cuda_sm10x_tcgen05_guardrail_trap_unallocated_columns_being_dealloced
        .type           $__internal_2_$__cuda_sm10x_tcgen05_guardrail_trap_unallocated_columns_being_dealloced,@function
        .size           $__internal_2_$__cuda_sm10x_tcgen05_guardrail_trap_unallocated_columns_being_dealloced,(.L_x_199 - $__internal_2_$__cuda_sm10x_tcgen05_guardrail_trap_unallocated_columns_being_dealloced)
$__internal_2_$__cuda_sm10x_tcgen05_guardrail_trap_unallocated_columns_being_dealloced:
[----:B------:R-:W-:Y:S05]  /*a6c0*/  BPT.TRAP 0x1 ;  /* 0x000000040000795c */ /* 0x000fea0000300000 */
[----:B------:R-:W-:-:S04]  /*a6d0*/  HFMA2 R3, -RZ, RZ, 0, 0 ;  /* 0x00000000ff037431 */ /* 0x000fc800000001ff */
[----:B------:R-:W-:Y:S05]  /*a6e0*/  RET.REL.NODEC R2 `(_ZN7cutlass13device_kernelINS_4gemm6kernel13GemmUniversalIN4cute5tupleIJiiiiEEENS1_10collective13CollectiveMmaINS1_35MainloopSm100TmaUmmaWarpSpecializedILi9ELi2ELi4ENS5_IJNS4_1CILi1EEENSA_ILi2EEESB_EEEEENS5_IJNSA_ILi64EEENSA_ILi256EEENSA_ILi32EEEEEENS_10bfloat16_tENS5_IJlSB_lEEESJ_SK_NS4_8TiledMMAINS4_8MMA_AtomIJNS4_20SM100_MMA_F16BF16_SSISJ_SJ_fLi64ELi256ELNS4_4UMMA5MajorE0ELSP_0ELNSO_7ScaleInE0ELSQ_0EEEEEENS4_6LayoutINS5_IJSB_SB_SB_EEENS5_IJNSA_ILi0EEESV_SV_EEEEENS5_IJNS4_10UnderscoreESY_SY_EEEEENS4_23SM90_TMA_LOAD_MULTICASTENS4_14ComposedLayoutINS4_7SwizzleILi2ELi4ELi3EEENS4_18smem_ptr_flag_bitsILi16EEENST_INS5_IJNSA_ILi8EEESH_EEENS5_IJSH_SB_EEEEEEEvNS4_8identityENS4_13SM90_TMA_LOADES1B_vS1C_EENS_8epilogue10collective18CollectiveEpilogueINS1F_23Sm100TmaWarpSpecializedILi4ELi2ELi32ELb1ELb0EEEJSI_NS5_IJNST_ISF_SB_EES1K_EEESJ_SK_SJ_SK_NS1F_6fusion15FusionCallbacksIS1J_NS1M_17LinearCombinationISJ_fSJ_fLNS_15FloatRoundStyleE2EEESI_S1L_JEEENS4_5SM1004TMEM4LOAD26SM100_TMEM_LOAD_16dp256b8xES1D_NS12_INS13_ILi3ELi4ELi3EEES16_NST_INS5_IJS17_SF_EEENS5_IJSF_SB_EEEEEEENS4_17SM75_U32x4_LDSM_NENS4_14SM90_TMA_STOREES20_NS4_17SM90_U32x4_STSM_NENS4_39AutoVectorizingCopyWithAssumedAlignmentILi128EEEEEEvvEEEEvNT_6ParamsE) ;  /* 0xffffff5802447950 */ /* 0x000fea0003c3ffff */
.L_x_198:
[----:B------:R-:W-:-:S00]  /*a6f0*/  BRA `(.L_x_198) ;  /* 0xfffffffc00fc7947 */ /* 0x000fc0000383ffff */
[----:B------:R-:W-:-:S00]  /*a700*/  NOP ;  /* 0x0000000000007918 */ /* 0x000fc00000000000 */
[----:B------:R-:W-:-:S00]  /*a710*/  NOP ;  /* 0x0000000000007918 */ /* 0x000fc00000000000 */
[----:B------:R-:W-:-:S00]  /*a720*/  NOP ;  /* 0x0000000000007918 */ /* 0x000fc00000000000 */
[----:B------:R-:W-:-:S00]  /*a730*/  NOP ;  /* 0x0000000000007918 */ /* 0x000fc00000000000 */
[----:B------:R-:W-:-:S00]  /*a740*/  NOP ;  /* 0x0000000000007918 */ /* 0x000fc00000000000 */
[----:B------:R-:W-:-:S00]  /*a750*/  NOP ;  /* 0x0000000000007918 */ /* 0x000fc00000000000 */
[----:B------:R-:W-:-:S00]  /*a760*/  NOP ;  /* 0x0000000000007918 */ /* 0x000fc00000000000 */
[----:B------:R-:W-:-:S00]  /*a770*/  NOP ;  /* 0x0000000000007918 */ /* 0x000fc00000000000 */
.L_x_199:


//--------------------- .nv.global.init           --------------------------
	.section	.nv.global.init,"aw",@progbits
.nv.global.init:
	.type		$str$27,@object
	.size		$str$27,($str$28 - $str$27)
$str$27:
        /*0000*/ 	.byte	0x28, 0x61, 0x64, 0x64, 0x72, 0x65, 0x73, 0x73, 0x20, 0x26, 0x20, 0x6d, 0x61, 0x73, 0x6b, 0x29
        /*0010*/ 	.byte	0x20, 0x3d, 0x3d, 0x20, 0x30, 0x00
	.type		$str$28,@object
	.size		$str$28,($str$26 - $str$28)
$str$28:
        /*0016*/ 	.byte	0x2f, 0x74, 0x6d, 0x70, 0x2f, 0x63, 0x75, 0x74, 0x6c, 0x61, 0x73, 0x73, 0x5f, 0x73, 0x77, 0x65
        /*0026*/ 	.byte	0x65, 0x70, 0x5f, 0x73, 0x72, 0x63, 0x2f, 0x69, 0x6e, 0x63, 0x6c, 0x75, 0x64, 0x65, 0x2f, 0x63
        /*0036*/ 	.byte	0x75, 0x74, 0x65, 0x2f, 0x70, 0x6f, 0x69, 0x6e, 0x74, 0x65, 0x72, 0x5f, 0x66, 0x6c, 0x61, 0x67
        /*0046*/ 	.byte	0x67, 0x65, 0x64, 0x2e, 0x68, 0x70, 0x70, 0x00
	.type		$str$26,@object
	.size		$str$26,($str$25 - $str$26)
$str$26:
        /*004e*/ 	.byte	0x2f, 0x74, 0x6d, 0x70, 0x2f, 0x63, 0x75, 0x74, 0x6c, 0x61, 0x73, 0x73, 0x5f, 0x73, 0x77, 0x65
        /*005e*/ 	.byte	0x65, 0x70, 0x5f, 0x73, 0x72, 0x63, 0x2f, 0x69, 0x6e, 0x63, 0x6c, 0x75, 0x64, 0x65, 0x2f, 0x63
        /*006e*/ 	.byte	0x75, 0x74, 0x65, 0x2f, 0x61, 0x74, 0x6f, 0x6d, 0x2f, 0x63, 0x6f, 0x70, 0x79, 0x5f, 0x74, 0x72
        /*007e*/ 	.byte	0x61, 0x69, 0x74, 0x73, 0x5f, 0x73, 0x6d, 0x31, 0x30, 0x30, 0x2e, 0x68, 0x70, 0x70, 0x00
	.type		$str$25,@object
	.size		$str$25,(__unnamed_1 - $str$25)
$str$25:
        /*008d*/ 	.byte	0x28, 0x28, 0x75, 0x69, 0x6e, 0x74, 0x33, 0x32, 0x5f, 0x74, 0x28, 0x74, 0x68, 0x72, 0x65, 0x61
        /*009d*/ 	.byte	0x64, 0x49, 0x64, 0x78, 0x2e, 0x78, 0x29, 0x20, 0x2f, 0x20, 0x33, 0x32, 0x29, 0x20, 0x25, 0x20
        /*00ad*/ 	.byte	0x34, 0x29, 0x20, 0x3d, 0x3d, 0x20, 0x28, 0x28, 0x28, 0x74, 0x6d, 0x65, 0x6d, 0x5f, 0x61, 0x64
        /*00bd*/ 	.byte	0x64, 0x72, 0x20, 0x3e, 0x3e, 0x20, 0x31, 0x36, 0x29, 0x20, 0x2f, 0x20, 0x33, 0x32, 0x29, 0x20
        /*00cd*/ 	.byte	0x25, 0x20, 0x34, 0x29, 0x00
	.type		__unnamed_1,@object
	.size		__unnamed_1,(__unnamed_2 - __unnamed_1)
__unnamed_1:
        /*00d2*/ 	.byte	0x61, 0x75, 0x74, 0x6f, 0x20, 0x63, 0x75, 0x74, 0x65, 0x3a, 0x3a, 0x61, 0x73, 0x5f, 0x70, 0x6f
        /* <DEDUP_REMOVED lines=24> */
        /*0262*/ 	.byte	0x30, 0x39, 0x36, 0x3e, 0x3e, 0x3e, 0x3e, 0x5d, 0x00
	.type		__unnamed_2,@object
	.size		__unnamed_2,(.L_2 - __unnamed_2)
__unnamed_2:
        /* <DEDUP_REMOVED lines=46> */
        /*054b*/ 	.byte	0x75, 0x74, 0x65, 0x3a, 0x3a, 0x43, 0x3c, 0x30, 0x3e, 0x3e, 0x3e, 0x3e, 0x5d, 0x00
.L_2:


//--------------------- .nv.shared._ZN7cutlass13device_kernelINS_4gemm6kernel13GemmUniversalIN4cute5tupleIJiiiiEEENS1_10collective13CollectiveMmaINS1_35MainloopSm100TmaUmmaWarpSpecializedILi9ELi2ELi4ENS5_IJNS4_1CILi1EEENSA_ILi2EEESB_EEEEENS5_IJNSA_ILi64EEENSA_ILi256EEENSA_ILi32EEEEEENS_10bfloat16_tENS5_IJlSB_lEEESJ_SK_NS4_8TiledMMAINS4_8MMA_AtomIJNS4_20SM100_MMA_F16BF16_SSISJ_SJ_fLi64ELi256ELNS4_4UMMA5MajorE0ELSP_0ELNSO_7ScaleInE0ELSQ_0EEEEEENS4_6LayoutINS5_IJSB_SB_SB_EEENS5_IJNSA_ILi0EEESV_SV_EEEEENS5_IJNS4_10UnderscoreESY_SY_EEEEENS4_23SM90_TMA_LOAD_MULTICASTENS4_14ComposedLayoutINS4_7SwizzleILi2ELi4ELi3EEENS4_18smem_ptr_flag_bitsILi16EEENST_INS5_IJNSA_ILi8EEESH_EEENS5_IJSH_SB_EEEEEEEvNS4_8identityENS4_13SM90_TMA_LOADES1B_vS1C_EENS_8epilogue10collective18CollectiveEpilogueINS1F_23Sm100TmaWarpSpecializedILi4ELi2ELi32ELb1ELb0EEEJSI_NS5_IJNST_ISF_SB_EES1K_EEESJ_SK_SJ_SK_NS1F_6fusion15FusionCallbacksIS1J_NS1M_17LinearCombinationISJ_fSJ_fLNS_15FloatRoundStyleE2EEESI_S1L_JEEENS4_5SM1004TMEM4LOAD26SM100_TMEM_LOAD_16dp256b8xES1D_NS12_INS13_ILi3ELi4ELi3EEES16_NST_INS5_IJS17_SF_EEENS5_IJSF_SB_EEEEEEENS4_17SM75_U32x4_LDSM_NENS4_14SM90_TMA_STOREES20_NS4_17SM90_U32x4_STSM_NENS4_39AutoVectorizingCopyWithAssumedAlignmentILi128EEEEEEvvEEEEvNT_6ParamsE --------------------------
	.section	.nv.shared._ZN7cutlass13device_kernelINS_4gemm6kernel13GemmUniversalIN4cute5tupleIJiiiiEEENS1_10collective13CollectiveMmaINS1_35MainloopSm100TmaUmmaWarpSpecializedILi9ELi2ELi4ENS5_IJNS4_1CILi1EEENSA_ILi2EEESB_EEEEENS5_IJNSA_ILi64EEENSA_ILi256EEENSA_ILi32EEEEEENS_10bfloat16_tENS5_IJlSB_lEEESJ_SK_NS4_8TiledMMAINS4_8MMA_AtomIJNS4_20SM100_MMA_F16BF16_SSISJ_SJ_fLi64ELi256ELNS4_4UMMA5MajorE0ELSP_0ELNSO_7ScaleInE0ELSQ_0EEEEEENS4_6LayoutINS5_IJSB_SB_SB_EEENS5_IJNSA_ILi0EEESV_SV_EEEEENS5_IJNS4_10UnderscoreESY_SY_EEEEENS4_23SM90_TMA_LOAD_MULTICASTENS4_14ComposedLayoutINS4_7SwizzleILi2ELi4ELi3EEENS4_18smem_ptr_flag_bitsILi16EEENST_INS5_IJNSA_ILi8EEESH_EEENS5_IJSH_SB_EEEEEEEvNS4_8identityENS4_13SM90_TMA_LOADES1B_vS1C_EENS_8epilogue10collective18CollectiveEpilogueINS1F_23Sm100TmaWarpSpecializedILi4ELi2ELi32ELb1ELb0EEEJSI_NS5_IJNST_ISF_SB_EES1K_EEESJ_SK_SJ_SK_NS1F_6fusion15FusionCallbacksIS1J_NS1M_17LinearCombinationISJ_fSJ_fLNS_15FloatRoundStyleE2EEESI_S1L_JEEENS4_5SM1004TMEM4LOAD26SM100_TMEM_LOAD_16dp256b8xES1D_NS12_INS13_ILi3ELi4ELi3EEES16_NST_INS5_IJS17_SF_EEENS5_IJSF_SB_EEEEEEENS4_17SM75_U32x4_LDSM_NENS4_14SM90_TMA_STOREES20_NS4_17SM90_U32x4_STSM_NENS4_39AutoVectorizingCopyWithAssumedAlignmentILi128EEEEEEvvEEEEvNT_6ParamsE,"aw",@nobits
	.sectionflags	@""
	.align	16
	.zero		1024


//--------------------- .nv.shared.reserved.0     --------------------------
	.section	.nv.shared.reserved.0,"aw",@nobits
	.weak		__nv_reservedSMEM_offset_0_alias
	.size		__nv_reservedSMEM_offset_0_alias, 0, 64
	.other		__nv_reservedSMEM_offset_0_alias,@"STO_CUDA_RESERVED_SHARED STV_DEFAULT"
__nv_reservedSMEM_offset_0_alias:
	.zero		0
.nv.shared.reserved.0:
	.zero		64
	.weak		__nv_reservedSMEM_tcgen05_partition
	.type		__nv_reservedSMEM_tcgen05_partition,@object
	.size		__nv_reservedSMEM_tcgen05_partition,(.L_0 - __nv_reservedSMEM_tcgen05_partition)
__nv_reservedSMEM_tcgen05_partition:
	.zero		32
.L_0:


//--------------------- .nv.global                --------------------------
	.section	.nv.global,"aw",@nobits
.nv.global:
	.type		_ZN39_INTERNAL_c43ba23f_4_k_cu_501d5bc4_78814cute1_E,@object
	.size		_ZN39_INTERNAL_c43ba23f_4_k_cu_501d5bc4_78814cute1_E,(_ZN39_INTERNAL_c43ba23f_4_k_cu_501d5bc4_78814cuda3std3__45__cpo6cbeginE - _ZN39_INTERNAL_c43ba23f_4_k_cu_501d5bc4_78814cute1_E)
_ZN39_INTERNAL_c43ba23f_4_k_cu_501d5bc4_78814cute1_E:
	.zero		1
	.type		_ZN39_INTERNAL_c43ba23f_4_k_cu_501d5bc4_78814cuda3std3__45__cpo6cbeginE,@object
	.size		_ZN39_INTERNAL_c43ba23f_4_k_cu_501d5bc4_78814cuda3std3__45__cpo6cbeginE,(_ZN39_INTERNAL_c43ba23f_4_k_cu_501d5bc4_78814cuda3std3__48in_placeE - _ZN39_INTERNAL_c43ba23f_4_k_cu_501d5bc4_78814cuda3std3__45__cpo6cbeginE)
_ZN39_INTERNAL_c43ba23f_4_k_cu_501d5bc4_78814cuda3std3__45__cpo6cbeginE:
	.zero		1
	.type		_ZN39_INTERNAL_c43ba23f_4_k_cu_501d5bc4_78814cuda3std3__48in_placeE,@object
	.size		_ZN39_INTERNAL_c43ba23f_4_k_cu_501d5bc4_78814cuda3std3__48in_placeE,(_ZN39_INTERNAL_c43ba23f_4_k_cu_501d5bc4_78814cuda3std6ranges3__45__cpo9iter_moveE - _ZN39_INTERNAL_c43ba23f_4_k_cu_501d5bc4_78814cuda3std3__48in_placeE)
_ZN39_INTERNAL_c43ba23f_4_k_cu_501d5bc4_78814cuda3std3__48in_placeE:
	.zero		1
	.type		_ZN39_INTERNAL_c43ba23f_4_k_cu_501d5bc4_78814cuda3std6ranges3__45__cpo9iter_moveE,@object
	.size		_ZN39_INTERNAL_c43ba23f_4_k_cu_501d5bc4_78814cuda3std6ranges3__45__cpo9iter_moveE,(_ZN39_INTERNAL_c43ba23f_4_k_cu_501d5bc4_78814cuda3std3__45__cpo5beginE - _ZN39_INTERNAL_c43ba23f_4_k_cu_501d5bc4_78814cuda3std6ranges3__45__cpo9iter_moveE)
_ZN39_INTERNAL_c43ba23f_4_k_cu_501d5bc4_78814cuda3std6ranges3__45__cpo9iter_moveE:
	.zero		1
	.type		_ZN39_INTERNAL_c43ba23f_4_k_cu_501d5bc4_78814cuda3std3__45__cpo5beginE,@object
	.size		_ZN39_INTERNAL_c43ba23f_4_k_cu_501d5bc4_78814cuda3std3__45__cpo5beginE,(_ZN39_INTERNAL_c43ba23f_4_k_cu_501d5bc4_78814cuda3std3__441_GLOBAL__N__c43ba23f_4_k_cu_501d5bc4_78816ignoreE - _ZN39_INTERNAL_c43ba23f_4_k_cu_501d5bc4_78814cuda3std3__45__cpo5beginE)
_ZN39_INTERNAL_c43ba23f_4_k_cu_501d5bc4_78814cuda3std3__45__cpo5beginE:
	.zero		1
	.type		_ZN39_INTERNAL_c43ba23f_4_k_cu_501d5bc4_78814cuda3std3__441_GLOBAL__N__c43ba23f_4_k_cu_501d5bc4_78816ignoreE,@object
	.size		_ZN39_INTERNAL_c43ba23f_4_k_cu_501d5bc4_78814cuda3std3__441_GLOBAL__N__c43ba23f_4_k_cu_501d5bc4_78816ignoreE,(_ZN39_INTERNAL_c43ba23f_4_k_cu_501d5bc4_78814cute7productE - _ZN39_INTERNAL_c43ba23f_4_k_cu_501d5bc4_78814cuda3std3__441_GLOBAL__N__c43ba23f_4_k_cu_501d5bc4_78816ignoreE)
_ZN39_INTERNAL_c43ba23f_4_k_cu_501d5bc4_78814cuda3std3__441_GLOBAL__N__c43ba23f_4_k_cu_501d5bc4_78816ignoreE:
	.zero		1
	.type		_ZN39_INTERNAL_c43ba23f_4_k_cu_501d5bc4_78814cute7productE,@object
	.size		_ZN39_INTERNAL_c43ba23f_4_k_cu_501d5bc4_78814cute7productE,(_ZN39_INTERNAL_c43ba23f_4_k_cu_501d5bc4_78814cuda3std3__45__cpo3endE - _ZN39_INTERNAL_c43ba23f_4_k_cu_501d5bc4_78814cute7productE)
_ZN39_INTERNAL_c43ba23f_4_k_cu_501d5bc4_78814cute7productE:
	.zero		1
	.type		_ZN39_INTERNAL_c43ba23f_4_k_cu_501d5bc4_78814cuda3std3__45__cpo3endE,@object
	.size		_ZN39_INTERNAL_c43ba23f_4_k_cu_501d5bc4_78814cuda3std3__45__cpo3endE,(_ZN39_INTERNAL_c43ba23f_4_k_cu_501d5bc4_78814cuda3std3__419piecewise_constructE - _ZN39_INTERNAL_c43ba23f_4_k_cu_501d5bc4_78814cuda3std3__45__cpo3endE)
_ZN39_INTERNAL_c43ba23f_4_k_cu_501d5bc4_78814cuda3std3__45__cpo3endE:
	.zero		1
	.type		_ZN39_INTERNAL_c43ba23f_4_k_cu_501d5bc4_78814cuda3std3__419piecewise_constructE,@object
	.size		_ZN39_INTERNAL_c43ba23f_4_k_cu_501d5bc4_78814cuda3std3__419piecewise_constructE,(_ZN39_INTERNAL_c43ba23f_4_k_cu_501d5bc4_78814cuda3std3__45__cpo4cendE - _ZN39_INTERNAL_c43ba23f_4_k_cu_501d5bc4_78814cuda3std3__419piecewise_constructE)
_ZN39_INTERNAL_c43ba23f_4_k_cu_501d5bc4_78814cuda3std3__419piecewise_constructE:
	.zero		1
	.type		_ZN39_INTERNAL_c43ba23f_4_k_cu_501d5bc4_78814cuda3std3__45__cpo4cendE,@object
	.size		_ZN39_INTERNAL_c43ba23f_4_k_cu_501d5bc4_78814cuda3std3__45__cpo4cendE,(_ZN39_INTERNAL_c43ba23f_4_k_cu_501d5bc4_78814cuda3std6ranges3__45__cpo4swapE - _ZN39_INTERNAL_c43ba23f_4_k_cu_501d5bc4_78814cuda3std3__45__cpo4cendE)
_ZN39_INTERNAL_c43ba23f_4_k_cu_501d5bc4_78814cuda3std3__45__cpo4cendE:
	.zero		1
	.type		_ZN39_INTERNAL_c43ba23f_4_k_cu_501d5bc4_78814cuda3std6ranges3__45__cpo4swapE,@object
	.size		_ZN39_INTERNAL_c43ba23f_4_k_cu_501d5bc4_78814cuda3std6ranges3__45__cpo4swapE,(.L_10 - _ZN39_INTERNAL_c43ba23f_4_k_cu_501d5bc4_78814cuda3std6ranges3__45__cpo4swapE)
_ZN39_INTERNAL_c43ba23f_4_k_cu_501d5bc4_78814cuda3std6ranges3__45__cpo4swapE:
	.zero		1
.L_10:


//--------------------- .nv.constant0._ZN7cutlass13device_kernelINS_4gemm6kernel13GemmUniversalIN4cute5tupleIJiiiiEEENS1_10collective13CollectiveMmaINS1_35MainloopSm100TmaUmmaWarpSpecializedILi9ELi2ELi4ENS5_IJNS4_1CILi1EEENSA_ILi2EEESB_EEEEENS5_IJNSA_ILi64EEENSA_ILi256EEENSA_ILi32EEEEEENS_10bfloat16_tENS5_IJlSB_lEEESJ_SK_NS4_8TiledMMAINS4_8MMA_AtomIJNS4_20SM100_MMA_F16BF16_SSISJ_SJ_fLi64ELi256ELNS4_4UMMA5MajorE0ELSP_0ELNSO_7ScaleInE0ELSQ_0EEEEEENS4_6LayoutINS5_IJSB_SB_SB_EEENS5_IJNSA_ILi0EEESV_SV_EEEEENS5_IJNS4_10UnderscoreESY_SY_EEEEENS4_23SM90_TMA_LOAD_MULTICASTENS4_14ComposedLayoutINS4_7SwizzleILi2ELi4ELi3EEENS4_18smem_ptr_flag_bitsILi16EEENST_INS5_IJNSA_ILi8EEESH_EEENS5_IJSH_SB_EEEEEEEvNS4_8identityENS4_13SM90_TMA_LOADES1B_vS1C_EENS_8epilogue10collective18CollectiveEpilogueINS1F_23Sm100TmaWarpSpecializedILi4ELi2ELi32ELb1ELb0EEEJSI_NS5_IJNST_ISF_SB_EES1K_EEESJ_SK_SJ_SK_NS1F_6fusion15FusionCallbacksIS1J_NS1M_17LinearCombinationISJ_fSJ_fLNS_15FloatRoundStyleE2EEESI_S1L_JEEENS4_5SM1004TMEM4LOAD26SM100_TMEM_LOAD_16dp256b8xES1D_NS12_INS13_ILi3ELi4ELi3EEES16_NST_INS5_IJS17_SF_EEENS5_IJSF_SB_EEEEEEENS4_17SM75_U32x4_LDSM_NENS4_14SM90_TMA_STOREES20_NS4_17SM90_U32x4_STSM_NENS4_39AutoVectorizingCopyWithAssumedAlignmentILi128EEEEEEvvEEEEvNT_6ParamsE --------------------------
	.section	.nv.constant0._ZN7cutlass13device_kernelINS_4gemm6kernel13GemmUniversalIN4cute5tupleIJiiiiEEENS1_10collective13CollectiveMmaINS1_35MainloopSm100TmaUmmaWarpSpecializedILi9ELi2ELi4ENS5_IJNS4_1CILi1EEENSA_ILi2EEESB_EEEEENS5_IJNSA_ILi64EEENSA_ILi256EEENSA_ILi32EEEEEENS_10bfloat16_tENS5_IJlSB_lEEESJ_SK_NS4_8TiledMMAINS4_8MMA_AtomIJNS4_20SM100_MMA_F16BF16_SSISJ_SJ_fLi64ELi256ELNS4_4UMMA5MajorE0ELSP_0ELNSO_7ScaleInE0ELSQ_0EEEEEENS4_6LayoutINS5_IJSB_SB_SB_EEENS5_IJNSA_ILi0EEESV_SV_EEEEENS5_IJNS4_10UnderscoreESY_SY_EEEEENS4_23SM90_TMA_LOAD_MULTICASTENS4_14ComposedLayoutINS4_7SwizzleILi2ELi4ELi3EEENS4_18smem_ptr_flag_bitsILi16EEENST_INS5_IJNSA_ILi8EEESH_EEENS5_IJSH_SB_EEEEEEEvNS4_8identityENS4_13SM90_TMA_LOADES1B_vS1C_EENS_8epilogue10collective18CollectiveEpilogueINS1F_23Sm100TmaWarpSpecializedILi4ELi2ELi32ELb1ELb0EEEJSI_NS5_IJNST_ISF_SB_EES1K_EEESJ_SK_SJ_SK_NS1F_6fusion15FusionCallbacksIS1J_NS1M_17LinearCombinationISJ_fSJ_fLNS_15FloatRoundStyleE2EEESI_S1L_JEEENS4_5SM1004TMEM4LOAD26SM100_TMEM_LOAD_16dp256b8xES1D_NS12_INS13_ILi3ELi4ELi3EEES16_NST_INS5_IJS17_SF_EEENS5_IJSF_SB_EEEEEEENS4_17SM75_U32x4_LDSM_NENS4_14SM90_TMA_STOREES20_NS4_17SM90_U32x4_STSM_NENS4_39AutoVectorizingCopyWithAssumedAlignmentILi128EEEEEEvvEEEEvNT_6ParamsE,"a",@progbits
	.sectionflags	@""
	.align	4
.nv.constant0._ZN7cutlass13device_kernelINS_4gemm6kernel13GemmUniversalIN4cute5tupleIJiiiiEEENS1_10collective13CollectiveMmaINS1_35MainloopSm100TmaUmmaWarpSpecializedILi9ELi2ELi4ENS5_IJNS4_1CILi1EEENSA_ILi2EEESB_EEEEENS5_IJNSA_ILi64EEENSA_ILi256EEENSA_ILi32EEEEEENS_10bfloat16_tENS5_IJlSB_lEEESJ_SK_NS4_8TiledMMAINS4_8MMA_AtomIJNS4_20SM100_MMA_F16BF16_SSISJ_SJ_fLi64ELi256ELNS4_4UMMA5MajorE0ELSP_0ELNSO_7ScaleInE0ELSQ_0EEEEEENS4_6LayoutINS5_IJSB_SB_SB_EEENS5_IJNSA_ILi0EEESV_SV_EEEEENS5_IJNS4_10UnderscoreESY_SY_EEEEENS4_23SM90_TMA_LOAD_MULTICASTENS4_14ComposedLayoutINS4_7SwizzleILi2ELi4ELi3EEENS4_18smem_ptr_flag_bitsILi16EEENST_INS5_IJNSA_ILi8EEESH_EEENS5_IJSH_SB_EEEEEEEvNS4_8identityENS4_13SM90_TMA_LOADES1B_vS1C_EENS_8epilogue10collective18CollectiveEpilogueINS1F_23Sm100TmaWarpSpecializedILi4ELi2ELi32ELb1ELb0EEEJSI_NS5_IJNST_ISF_SB_EES1K_EEESJ_SK_SJ_SK_NS1F_6fusion15FusionCallbacksIS1J_NS1M_17LinearCombinationISJ_fSJ_fLNS_15FloatRoundStyleE2EEESI_S1L_JEEENS4_5SM1004TMEM4LOAD26SM100_TMEM_LOAD_16dp256b8xES1D_NS12_INS13_ILi3ELi4ELi3EEES16_NST_INS5_IJS17_SF_EEENS5_IJSF_SB_EEEEEEENS4_17SM75_U32x4_LDSM_NENS4_14SM90_TMA_STOREES20_NS4_17SM90_U32x4_STSM_NENS4_39AutoVectorizingCopyWithAssumedAlignmentILi128EEEEEEvvEEEEvNT_6ParamsE:
	.zero		2944


//--------------------- SYMBOLS --------------------------

	.type		.nv.reservedSmem.offset0,@object
	.size		.nv.reservedSmem.offset0,0x4
	.type		.nv.reservedSmem.cap,@object
	.size		.nv.reservedSmem.cap,0x4
	.type		__assertfail,@function
